//
// Generated by NVIDIA NVVM Compiler
//
// Compiler Build ID: CL-36424714
// Cuda compilation tools, release 13.0, V13.0.88
// Based on NVVM 20.0.0
//

.version 9.0
.target sm_100
.address_size 64

	// .globl	_Z7fun_gpuPdS_ii
.func  (.param .align 16 .b8 func_retval0[16]) __internal_trig_reduction_slowpathd
(
	.param .b64 __internal_trig_reduction_slowpathd_param_0
)
;
.global .align 4 .b8 __cudart_i2opi_f[24] = {65, 144, 67, 60, 153, 149, 98, 219, 192, 221, 52, 245, 209, 87, 39, 252, 41, 21, 68, 78, 110, 131, 249, 162};
.global .align 8 .b8 __cudart_i2opi_d[144] = {8, 93, 141, 31, 177, 95, 251, 107, 234, 146, 82, 138, 247, 57, 7, 61, 123, 241, 229, 235, 199, 186, 39, 117, 45, 234, 95, 158, 102, 63, 70, 79, 183, 9, 203, 39, 207, 126, 54, 109, 31, 109, 10, 90, 139, 17, 47, 239, 15, 152, 5, 222, 255, 151, 248, 31, 59, 40, 249, 189, 139, 95, 132, 156, 244, 57, 83, 131, 57, 214, 145, 57, 65, 126, 95, 180, 38, 112, 156, 233, 132, 68, 187, 46, 245, 53, 130, 232, 62, 167, 41, 177, 28, 235, 29, 254, 28, 146, 209, 9, 234, 46, 73, 6, 224, 210, 77, 66, 58, 110, 36, 183, 97, 197, 187, 222, 171, 99, 81, 254, 65, 144, 67, 60, 153, 149, 98, 219, 192, 221, 52, 245, 209, 87, 39, 252, 41, 21, 68, 78, 110, 131, 249, 162};
.global .align 16 .b8 __cudart_sin_cos_coeffs[128] = {70, 210, 176, 44, 241, 229, 90, 190, 146, 227, 172, 105, 227, 29, 199, 62, 161, 98, 219, 25, 160, 1, 42, 191, 24, 8, 17, 17, 17, 17, 129, 63, 84, 85, 85, 85, 85, 85, 197, 191, 0, 0, 0, 0, 0, 0, 0, 0, 0, 0, 0, 0, 0, 0, 0, 0, 100, 129, 253, 32, 131, 255, 168, 189, 40, 133, 239, 193, 167, 238, 33, 62, 217, 230, 6, 142, 79, 126, 146, 190, 233, 188, 221, 25, 160, 1, 250, 62, 71, 93, 193, 22, 108, 193, 86, 191, 81, 85, 85, 85, 85, 85, 165, 63, 0, 0, 0, 0, 0, 0, 224, 191, 0, 0, 0, 0, 0, 0, 240, 63};

.visible .entry _Z7fun_gpuPdS_ii(
	.param .u64 .ptr .align 1 _Z7fun_gpuPdS_ii_param_0,
	.param .u64 .ptr .align 1 _Z7fun_gpuPdS_ii_param_1,
	.param .u32 _Z7fun_gpuPdS_ii_param_2,
	.param .u32 _Z7fun_gpuPdS_ii_param_3
)
{
	.local .align 4 .b8 	__local_depot0[28];
	.reg .b64 	%SP;
	.reg .b64 	%SPL;
	.reg .pred 	%p<64>;
	.reg .b32 	%r<251>;
	.reg .b32 	%f<137>;
	.reg .b64 	%rd<125>;
	.reg .b64 	%fd<193>;

	mov.u64 	%SPL, __local_depot0;
	ld.param.u64 	%rd39, [_Z7fun_gpuPdS_ii_param_0];
	ld.param.u64 	%rd40, [_Z7fun_gpuPdS_ii_param_1];
	ld.param.u32 	%r87, [_Z7fun_gpuPdS_ii_param_2];
	ld.param.u32 	%r88, [_Z7fun_gpuPdS_ii_param_3];
	cvta.to.global.u64 	%rd1, %rd40;
	cvta.to.global.u64 	%rd2, %rd39;
	add.u64 	%rd3, %SPL, 0;
	mov.u32 	%r89, %ntid.x;
	mov.u32 	%r90, %ctaid.x;
	mov.u32 	%r91, %tid.x;
	mad.lo.s32 	%r1, %r89, %r90, %r91;
	mul.hi.u32 	%r92, %r90, 1717986919;
	shr.u32 	%r93, %r92, 2;
	mul.lo.s32 	%r94, %r93, 10;
	sub.s32 	%r95, %r90, %r94;
	setp.ge.u32 	%p1, %r95, %r88;
	@%p1 bra 	$L__BB0_43;
	setp.ge.s32 	%p23, %r1, %r87;
	@%p23 bra 	$L__BB0_65;
	mul.wide.s32 	%rd66, %r1, 8;
	add.s64 	%rd67, %rd2, %rd66;
	ld.global.f64 	%fd1, [%rd67];
	cvt.rn.f32.f64 	%f1, %fd1;
	add.f32 	%f2, %f1, %f1;
	mul.f32 	%f32, %f2, 0f3F22F983;
	cvt.rni.s32.f32 	%r229, %f32;
	cvt.rn.f32.s32 	%f33, %r229;
	fma.rn.f32 	%f34, %f33, 0fBFC90FDA, %f2;
	fma.rn.f32 	%f35, %f33, 0fB3A22168, %f34;
	fma.rn.f32 	%f132, %f33, 0fA7C234C5, %f35;
	abs.f32 	%f4, %f2;
	setp.ltu.f32 	%p24, %f4, 0f47CE4780;
	@%p24 bra 	$L__BB0_10;
	setp.neu.f32 	%p25, %f4, 0f7F800000;
	@%p25 bra 	$L__BB0_5;
	mov.f32 	%f38, 0f00000000;
	mul.rn.f32 	%f132, %f2, %f38;
	mov.b32 	%r229, 0;
	bra.uni 	$L__BB0_10;
$L__BB0_5:
	mov.b32 	%r3, %f2;
	shl.b32 	%r122, %r3, 8;
	or.b32  	%r4, %r122, -2147483648;
	mov.b64 	%rd112, 0;
	mov.b32 	%r226, 0;
	mov.u64 	%rd110, __cudart_i2opi_f;
	mov.u64 	%rd111, %rd3;
$L__BB0_6:
	.pragma "nounroll";
	ld.global.nc.u32 	%r123, [%rd110];
	mad.wide.u32 	%rd70, %r123, %r4, %rd112;
	shr.u64 	%rd112, %rd70, 32;
	st.local.u32 	[%rd111], %rd70;
	add.s32 	%r226, %r226, 1;
	add.s64 	%rd111, %rd111, 4;
	add.s64 	%rd110, %rd110, 4;
	setp.ne.s32 	%p26, %r226, 6;
	@%p26 bra 	$L__BB0_6;
	shr.u32 	%r124, %r3, 23;
	st.local.u32 	[%rd3+24], %rd112;
	and.b32  	%r7, %r124, 31;
	and.b32  	%r125, %r124, 224;
	add.s32 	%r126, %r125, -128;
	shr.u32 	%r127, %r126, 5;
	mul.wide.u32 	%rd71, %r127, 4;
	sub.s64 	%rd10, %rd3, %rd71;
	ld.local.u32 	%r227, [%rd10+24];
	ld.local.u32 	%r228, [%rd10+20];
	setp.eq.s32 	%p27, %r7, 0;
	@%p27 bra 	$L__BB0_9;
	shf.l.wrap.b32 	%r227, %r228, %r227, %r7;
	ld.local.u32 	%r128, [%rd10+16];
	shf.l.wrap.b32 	%r228, %r128, %r228, %r7;
$L__BB0_9:
	shr.u32 	%r129, %r227, 30;
	shf.l.wrap.b32 	%r130, %r228, %r227, 2;
	shl.b32 	%r131, %r228, 2;
	shr.u32 	%r132, %r130, 31;
	add.s32 	%r133, %r132, %r129;
	neg.s32 	%r134, %r133;
	setp.lt.s32 	%p28, %r3, 0;
	selp.b32 	%r229, %r134, %r133, %p28;
	xor.b32  	%r135, %r130, %r3;
	shr.s32 	%r136, %r130, 31;
	xor.b32  	%r137, %r136, %r130;
	xor.b32  	%r138, %r136, %r131;
	cvt.u64.u32 	%rd72, %r137;
	shl.b64 	%rd73, %rd72, 32;
	cvt.u64.u32 	%rd74, %r138;
	or.b64  	%rd75, %rd73, %rd74;
	cvt.rn.f64.s64 	%fd172, %rd75;
	mul.f64 	%fd173, %fd172, 0d3BF921FB54442D19;
	cvt.rn.f32.f64 	%f36, %fd173;
	neg.f32 	%f37, %f36;
	setp.lt.s32 	%p29, %r135, 0;
	selp.f32 	%f132, %f37, %f36, %p29;
$L__BB0_10:
	mul.rn.f32 	%f39, %f132, %f132;
	and.b32  	%r140, %r229, 1;
	setp.eq.b32 	%p30, %r140, 1;
	selp.f32 	%f40, 0f3F800000, %f132, %p30;
	fma.rn.f32 	%f41, %f39, %f40, 0f00000000;
	fma.rn.f32 	%f42, %f39, 0f37CBAC00, 0fBAB607ED;
	selp.f32 	%f43, %f42, 0fB94D4153, %p30;
	selp.f32 	%f44, 0f3D2AAABB, 0f3C0885E4, %p30;
	fma.rn.f32 	%f45, %f43, %f39, %f44;
	selp.f32 	%f46, 0fBEFFFFFF, 0fBE2AAAA8, %p30;
	fma.rn.f32 	%f47, %f45, %f39, %f46;
	fma.rn.f32 	%f48, %f47, %f41, %f40;
	and.b32  	%r141, %r229, 2;
	setp.eq.s32 	%p31, %r141, 0;
	mov.f32 	%f49, 0f00000000;
	sub.f32 	%f50, %f49, %f48;
	selp.f32 	%f51, %f48, %f50, %p31;
	cvt.f64.f32 	%fd174, %f51;
	fma.rn.f64 	%fd2, %fd174, 0d3FE0000000000000, %fd1;
	mul.f32 	%f8, %f1, 0f40800000;
	mul.f32 	%f52, %f8, 0f3F22F983;
	cvt.rni.s32.f32 	%r233, %f52;
	cvt.rn.f32.s32 	%f53, %r233;
	fma.rn.f32 	%f54, %f53, 0fBFC90FDA, %f8;
	fma.rn.f32 	%f55, %f53, 0fB3A22168, %f54;
	fma.rn.f32 	%f133, %f53, 0fA7C234C5, %f55;
	abs.f32 	%f10, %f8;
	setp.ltu.f32 	%p32, %f10, 0f47CE4780;
	@%p32 bra 	$L__BB0_18;
	setp.eq.f32 	%p33, %f10, 0f7F800000;
	@%p33 bra 	$L__BB0_17;
	mov.b32 	%r17, %f8;
	shl.b32 	%r143, %r17, 8;
	or.b32  	%r18, %r143, -2147483648;
	mov.b64 	%rd115, 0;
	mov.b32 	%r230, 0;
	mov.u64 	%rd113, __cudart_i2opi_f;
	mov.u64 	%rd114, %rd3;
$L__BB0_13:
	.pragma "nounroll";
	ld.global.nc.u32 	%r144, [%rd113];
	mad.wide.u32 	%rd78, %r144, %r18, %rd115;
	shr.u64 	%rd115, %rd78, 32;
	st.local.u32 	[%rd114], %rd78;
	add.s32 	%r230, %r230, 1;
	add.s64 	%rd114, %rd114, 4;
	add.s64 	%rd113, %rd113, 4;
	setp.ne.s32 	%p34, %r230, 6;
	@%p34 bra 	$L__BB0_13;
	shr.u32 	%r145, %r17, 23;
	st.local.u32 	[%rd3+24], %rd115;
	and.b32  	%r21, %r145, 31;
	and.b32  	%r146, %r145, 224;
	add.s32 	%r147, %r146, -128;
	shr.u32 	%r148, %r147, 5;
	mul.wide.u32 	%rd79, %r148, 4;
	sub.s64 	%rd17, %rd3, %rd79;
	ld.local.u32 	%r231, [%rd17+24];
	ld.local.u32 	%r232, [%rd17+20];
	setp.eq.s32 	%p35, %r21, 0;
	@%p35 bra 	$L__BB0_16;
	shf.l.wrap.b32 	%r231, %r232, %r231, %r21;
	ld.local.u32 	%r149, [%rd17+16];
	shf.l.wrap.b32 	%r232, %r149, %r232, %r21;
$L__BB0_16:
	shr.u32 	%r150, %r231, 30;
	shf.l.wrap.b32 	%r151, %r232, %r231, 2;
	shl.b32 	%r152, %r232, 2;
	shr.u32 	%r153, %r151, 31;
	add.s32 	%r154, %r153, %r150;
	neg.s32 	%r155, %r154;
	setp.lt.s32 	%p36, %r17, 0;
	selp.b32 	%r233, %r155, %r154, %p36;
	xor.b32  	%r156, %r151, %r17;
	shr.s32 	%r157, %r151, 31;
	xor.b32  	%r158, %r157, %r151;
	xor.b32  	%r159, %r157, %r152;
	cvt.u64.u32 	%rd80, %r158;
	shl.b64 	%rd81, %rd80, 32;
	cvt.u64.u32 	%rd82, %r159;
	or.b64  	%rd83, %rd81, %rd82;
	cvt.rn.f64.s64 	%fd175, %rd83;
	mul.f64 	%fd176, %fd175, 0d3BF921FB54442D19;
	cvt.rn.f32.f64 	%f56, %fd176;
	neg.f32 	%f57, %f56;
	setp.lt.s32 	%p37, %r156, 0;
	selp.f32 	%f133, %f57, %f56, %p37;
	bra.uni 	$L__BB0_18;
$L__BB0_17:
	mov.f32 	%f58, 0f00000000;
	mul.rn.f32 	%f133, %f8, %f58;
	mov.b32 	%r233, 0;
$L__BB0_18:
	mul.rn.f32 	%f59, %f133, %f133;
	and.b32  	%r161, %r233, 1;
	setp.eq.b32 	%p38, %r161, 1;
	selp.f32 	%f60, 0f3F800000, %f133, %p38;
	fma.rn.f32 	%f61, %f59, %f60, 0f00000000;
	fma.rn.f32 	%f62, %f59, 0f37CBAC00, 0fBAB607ED;
	selp.f32 	%f63, %f62, 0fB94D4153, %p38;
	selp.f32 	%f64, 0f3D2AAABB, 0f3C0885E4, %p38;
	fma.rn.f32 	%f65, %f63, %f59, %f64;
	selp.f32 	%f66, 0fBEFFFFFF, 0fBE2AAAA8, %p38;
	fma.rn.f32 	%f67, %f65, %f59, %f66;
	fma.rn.f32 	%f68, %f67, %f61, %f60;
	and.b32  	%r162, %r233, 2;
	setp.eq.s32 	%p39, %r162, 0;
	mov.f32 	%f69, 0f00000000;
	sub.f32 	%f70, %f69, %f68;
	selp.f32 	%f71, %f68, %f70, %p39;
	cvt.f64.f32 	%fd177, %f71;
	fma.rn.f64 	%fd3, %fd177, 0d3FD0000000000000, %fd2;
	mul.f32 	%f14, %f1, 0f41000000;
	mul.f32 	%f72, %f14, 0f3F22F983;
	cvt.rni.s32.f32 	%r237, %f72;
	cvt.rn.f32.s32 	%f73, %r237;
	fma.rn.f32 	%f74, %f73, 0fBFC90FDA, %f14;
	fma.rn.f32 	%f75, %f73, 0fB3A22168, %f74;
	fma.rn.f32 	%f134, %f73, 0fA7C234C5, %f75;
	abs.f32 	%f16, %f14;
	setp.ltu.f32 	%p40, %f16, 0f47CE4780;
	@%p40 bra 	$L__BB0_26;
	setp.eq.f32 	%p41, %f16, 0f7F800000;
	@%p41 bra 	$L__BB0_25;
	mov.b32 	%r31, %f14;
	shl.b32 	%r164, %r31, 8;
	or.b32  	%r32, %r164, -2147483648;
	mov.b64 	%rd118, 0;
	mov.b32 	%r234, 0;
	mov.u64 	%rd116, __cudart_i2opi_f;
	mov.u64 	%rd117, %rd3;
$L__BB0_21:
	.pragma "nounroll";
	ld.global.nc.u32 	%r165, [%rd116];
	mad.wide.u32 	%rd86, %r165, %r32, %rd118;
	shr.u64 	%rd118, %rd86, 32;
	st.local.u32 	[%rd117], %rd86;
	add.s32 	%r234, %r234, 1;
	add.s64 	%rd117, %rd117, 4;
	add.s64 	%rd116, %rd116, 4;
	setp.ne.s32 	%p42, %r234, 6;
	@%p42 bra 	$L__BB0_21;
	shr.u32 	%r166, %r31, 23;
	st.local.u32 	[%rd3+24], %rd118;
	and.b32  	%r35, %r166, 31;
	and.b32  	%r167, %r166, 224;
	add.s32 	%r168, %r167, -128;
	shr.u32 	%r169, %r168, 5;
	mul.wide.u32 	%rd87, %r169, 4;
	sub.s64 	%rd24, %rd3, %rd87;
	ld.local.u32 	%r235, [%rd24+24];
	ld.local.u32 	%r236, [%rd24+20];
	setp.eq.s32 	%p43, %r35, 0;
	@%p43 bra 	$L__BB0_24;
	shf.l.wrap.b32 	%r235, %r236, %r235, %r35;
	ld.local.u32 	%r170, [%rd24+16];
	shf.l.wrap.b32 	%r236, %r170, %r236, %r35;
$L__BB0_24:
	shr.u32 	%r171, %r235, 30;
	shf.l.wrap.b32 	%r172, %r236, %r235, 2;
	shl.b32 	%r173, %r236, 2;
	shr.u32 	%r174, %r172, 31;
	add.s32 	%r175, %r174, %r171;
	neg.s32 	%r176, %r175;
	setp.lt.s32 	%p44, %r31, 0;
	selp.b32 	%r237, %r176, %r175, %p44;
	xor.b32  	%r177, %r172, %r31;
	shr.s32 	%r178, %r172, 31;
	xor.b32  	%r179, %r178, %r172;
	xor.b32  	%r180, %r178, %r173;
	cvt.u64.u32 	%rd88, %r179;
	shl.b64 	%rd89, %rd88, 32;
	cvt.u64.u32 	%rd90, %r180;
	or.b64  	%rd91, %rd89, %rd90;
	cvt.rn.f64.s64 	%fd178, %rd91;
	mul.f64 	%fd179, %fd178, 0d3BF921FB54442D19;
	cvt.rn.f32.f64 	%f76, %fd179;
	neg.f32 	%f77, %f76;
	setp.lt.s32 	%p45, %r177, 0;
	selp.f32 	%f134, %f77, %f76, %p45;
	bra.uni 	$L__BB0_26;
$L__BB0_25:
	mov.f32 	%f78, 0f00000000;
	mul.rn.f32 	%f134, %f14, %f78;
	mov.b32 	%r237, 0;
$L__BB0_26:
	mul.rn.f32 	%f79, %f134, %f134;
	and.b32  	%r182, %r237, 1;
	setp.eq.b32 	%p46, %r182, 1;
	selp.f32 	%f80, 0f3F800000, %f134, %p46;
	fma.rn.f32 	%f81, %f79, %f80, 0f00000000;
	fma.rn.f32 	%f82, %f79, 0f37CBAC00, 0fBAB607ED;
	selp.f32 	%f83, %f82, 0fB94D4153, %p46;
	selp.f32 	%f84, 0f3D2AAABB, 0f3C0885E4, %p46;
	fma.rn.f32 	%f85, %f83, %f79, %f84;
	selp.f32 	%f86, 0fBEFFFFFF, 0fBE2AAAA8, %p46;
	fma.rn.f32 	%f87, %f85, %f79, %f86;
	fma.rn.f32 	%f88, %f87, %f81, %f80;
	and.b32  	%r183, %r237, 2;
	setp.eq.s32 	%p47, %r183, 0;
	mov.f32 	%f89, 0f00000000;
	sub.f32 	%f90, %f89, %f88;
	selp.f32 	%f91, %f88, %f90, %p47;
	cvt.f64.f32 	%fd180, %f91;
	fma.rn.f64 	%fd4, %fd180, 0d3FC0000000000000, %fd3;
	mul.f32 	%f20, %f1, 0f41800000;
	mul.f32 	%f92, %f20, 0f3F22F983;
	cvt.rni.s32.f32 	%r241, %f92;
	cvt.rn.f32.s32 	%f93, %r241;
	fma.rn.f32 	%f94, %f93, 0fBFC90FDA, %f20;
	fma.rn.f32 	%f95, %f93, 0fB3A22168, %f94;
	fma.rn.f32 	%f135, %f93, 0fA7C234C5, %f95;
	abs.f32 	%f22, %f20;
	setp.ltu.f32 	%p48, %f22, 0f47CE4780;
	@%p48 bra 	$L__BB0_34;
	setp.eq.f32 	%p49, %f22, 0f7F800000;
	@%p49 bra 	$L__BB0_33;
	mov.b32 	%r45, %f20;
	shl.b32 	%r185, %r45, 8;
	or.b32  	%r46, %r185, -2147483648;
	mov.b64 	%rd121, 0;
	mov.b32 	%r238, 0;
	mov.u64 	%rd119, __cudart_i2opi_f;
	mov.u64 	%rd120, %rd3;
$L__BB0_29:
	.pragma "nounroll";
	ld.global.nc.u32 	%r186, [%rd119];
	mad.wide.u32 	%rd94, %r186, %r46, %rd121;
	shr.u64 	%rd121, %rd94, 32;
	st.local.u32 	[%rd120], %rd94;
	add.s32 	%r238, %r238, 1;
	add.s64 	%rd120, %rd120, 4;
	add.s64 	%rd119, %rd119, 4;
	setp.ne.s32 	%p50, %r238, 6;
	@%p50 bra 	$L__BB0_29;
	shr.u32 	%r187, %r45, 23;
	st.local.u32 	[%rd3+24], %rd121;
	and.b32  	%r49, %r187, 31;
	and.b32  	%r188, %r187, 224;
	add.s32 	%r189, %r188, -128;
	shr.u32 	%r190, %r189, 5;
	mul.wide.u32 	%rd95, %r190, 4;
	sub.s64 	%rd31, %rd3, %rd95;
	ld.local.u32 	%r239, [%rd31+24];
	ld.local.u32 	%r240, [%rd31+20];
	setp.eq.s32 	%p51, %r49, 0;
	@%p51 bra 	$L__BB0_32;
	shf.l.wrap.b32 	%r239, %r240, %r239, %r49;
	ld.local.u32 	%r191, [%rd31+16];
	shf.l.wrap.b32 	%r240, %r191, %r240, %r49;
$L__BB0_32:
	shr.u32 	%r192, %r239, 30;
	shf.l.wrap.b32 	%r193, %r240, %r239, 2;
	shl.b32 	%r194, %r240, 2;
	shr.u32 	%r195, %r193, 31;
	add.s32 	%r196, %r195, %r192;
	neg.s32 	%r197, %r196;
	setp.lt.s32 	%p52, %r45, 0;
	selp.b32 	%r241, %r197, %r196, %p52;
	xor.b32  	%r198, %r193, %r45;
	shr.s32 	%r199, %r193, 31;
	xor.b32  	%r200, %r199, %r193;
	xor.b32  	%r201, %r199, %r194;
	cvt.u64.u32 	%rd96, %r200;
	shl.b64 	%rd97, %rd96, 32;
	cvt.u64.u32 	%rd98, %r201;
	or.b64  	%rd99, %rd97, %rd98;
	cvt.rn.f64.s64 	%fd181, %rd99;
	mul.f64 	%fd182, %fd181, 0d3BF921FB54442D19;
	cvt.rn.f32.f64 	%f96, %fd182;
	neg.f32 	%f97, %f96;
	setp.lt.s32 	%p53, %r198, 0;
	selp.f32 	%f135, %f97, %f96, %p53;
	bra.uni 	$L__BB0_34;
$L__BB0_33:
	mov.f32 	%f98, 0f00000000;
	mul.rn.f32 	%f135, %f20, %f98;
	mov.b32 	%r241, 0;
$L__BB0_34:
	mul.rn.f32 	%f99, %f135, %f135;
	and.b32  	%r203, %r241, 1;
	setp.eq.b32 	%p54, %r203, 1;
	selp.f32 	%f100, 0f3F800000, %f135, %p54;
	fma.rn.f32 	%f101, %f99, %f100, 0f00000000;
	fma.rn.f32 	%f102, %f99, 0f37CBAC00, 0fBAB607ED;
	selp.f32 	%f103, %f102, 0fB94D4153, %p54;
	selp.f32 	%f104, 0f3D2AAABB, 0f3C0885E4, %p54;
	fma.rn.f32 	%f105, %f103, %f99, %f104;
	selp.f32 	%f106, 0fBEFFFFFF, 0fBE2AAAA8, %p54;
	fma.rn.f32 	%f107, %f105, %f99, %f106;
	fma.rn.f32 	%f108, %f107, %f101, %f100;
	and.b32  	%r204, %r241, 2;
	setp.eq.s32 	%p55, %r204, 0;
	mov.f32 	%f109, 0f00000000;
	sub.f32 	%f110, %f109, %f108;
	selp.f32 	%f111, %f108, %f110, %p55;
	cvt.f64.f32 	%fd183, %f111;
	fma.rn.f64 	%fd5, %fd183, 0d3FB0000000000000, %fd4;
	mul.f32 	%f26, %f1, 0f42000000;
	mul.f32 	%f112, %f26, 0f3F22F983;
	cvt.rni.s32.f32 	%r245, %f112;
	cvt.rn.f32.s32 	%f113, %r245;
	fma.rn.f32 	%f114, %f113, 0fBFC90FDA, %f26;
	fma.rn.f32 	%f115, %f113, 0fB3A22168, %f114;
	fma.rn.f32 	%f136, %f113, 0fA7C234C5, %f115;
	abs.f32 	%f28, %f26;
	setp.ltu.f32 	%p56, %f28, 0f47CE4780;
	@%p56 bra 	$L__BB0_42;
	setp.eq.f32 	%p57, %f28, 0f7F800000;
	@%p57 bra 	$L__BB0_41;
	mov.b32 	%r59, %f26;
	shl.b32 	%r206, %r59, 8;
	or.b32  	%r60, %r206, -2147483648;
	mov.b64 	%rd124, 0;
	mov.b32 	%r242, 0;
	mov.u64 	%rd122, __cudart_i2opi_f;
	mov.u64 	%rd123, %rd3;
$L__BB0_37:
	.pragma "nounroll";
	ld.global.nc.u32 	%r207, [%rd122];
	mad.wide.u32 	%rd102, %r207, %r60, %rd124;
	shr.u64 	%rd124, %rd102, 32;
	st.local.u32 	[%rd123], %rd102;
	add.s32 	%r242, %r242, 1;
	add.s64 	%rd123, %rd123, 4;
	add.s64 	%rd122, %rd122, 4;
	setp.ne.s32 	%p58, %r242, 6;
	@%p58 bra 	$L__BB0_37;
	shr.u32 	%r208, %r59, 23;
	st.local.u32 	[%rd3+24], %rd124;
	and.b32  	%r63, %r208, 31;
	and.b32  	%r209, %r208, 224;
	add.s32 	%r210, %r209, -128;
	shr.u32 	%r211, %r210, 5;
	mul.wide.u32 	%rd103, %r211, 4;
	sub.s64 	%rd38, %rd3, %rd103;
	ld.local.u32 	%r243, [%rd38+24];
	ld.local.u32 	%r244, [%rd38+20];
	setp.eq.s32 	%p59, %r63, 0;
	@%p59 bra 	$L__BB0_40;
	shf.l.wrap.b32 	%r243, %r244, %r243, %r63;
	ld.local.u32 	%r212, [%rd38+16];
	shf.l.wrap.b32 	%r244, %r212, %r244, %r63;
$L__BB0_40:
	shr.u32 	%r213, %r243, 30;
	shf.l.wrap.b32 	%r214, %r244, %r243, 2;
	shl.b32 	%r215, %r244, 2;
	shr.u32 	%r216, %r214, 31;
	add.s32 	%r217, %r216, %r213;
	neg.s32 	%r218, %r217;
	setp.lt.s32 	%p60, %r59, 0;
	selp.b32 	%r245, %r218, %r217, %p60;
	xor.b32  	%r219, %r214, %r59;
	shr.s32 	%r220, %r214, 31;
	xor.b32  	%r221, %r220, %r214;
	xor.b32  	%r222, %r220, %r215;
	cvt.u64.u32 	%rd104, %r221;
	shl.b64 	%rd105, %rd104, 32;
	cvt.u64.u32 	%rd106, %r222;
	or.b64  	%rd107, %rd105, %rd106;
	cvt.rn.f64.s64 	%fd184, %rd107;
	mul.f64 	%fd185, %fd184, 0d3BF921FB54442D19;
	cvt.rn.f32.f64 	%f116, %fd185;
	neg.f32 	%f117, %f116;
	setp.lt.s32 	%p61, %r219, 0;
	selp.f32 	%f136, %f117, %f116, %p61;
	bra.uni 	$L__BB0_42;
$L__BB0_41:
	mov.f32 	%f118, 0f00000000;
	mul.rn.f32 	%f136, %f26, %f118;
	mov.b32 	%r245, 0;
$L__BB0_42:
	mul.rn.f32 	%f119, %f136, %f136;
	and.b32  	%r224, %r245, 1;
	setp.eq.b32 	%p62, %r224, 1;
	selp.f32 	%f120, 0f3F800000, %f136, %p62;
	fma.rn.f32 	%f121, %f119, %f120, 0f00000000;
	fma.rn.f32 	%f122, %f119, 0f37CBAC00, 0fBAB607ED;
	selp.f32 	%f123, %f122, 0fB94D4153, %p62;
	selp.f32 	%f124, 0f3D2AAABB, 0f3C0885E4, %p62;
	fma.rn.f32 	%f125, %f123, %f119, %f124;
	selp.f32 	%f126, 0fBEFFFFFF, 0fBE2AAAA8, %p62;
	fma.rn.f32 	%f127, %f125, %f119, %f126;
	fma.rn.f32 	%f128, %f127, %f121, %f120;
	and.b32  	%r225, %r245, 2;
	setp.eq.s32 	%p63, %r225, 0;
	mov.f32 	%f129, 0f00000000;
	sub.f32 	%f130, %f129, %f128;
	selp.f32 	%f131, %f128, %f130, %p63;
	cvt.f64.f32 	%fd186, %f131;
	fma.rn.f64 	%fd187, %fd186, 0d3FA0000000000000, %fd5;
	add.s64 	%rd109, %rd1, %rd66;
	st.global.f64 	[%rd109], %fd187;
	bra.uni 	$L__BB0_65;
$L__BB0_43:
	setp.ge.s32 	%p2, %r1, %r87;
	@%p2 bra 	$L__BB0_65;
	mul.wide.s32 	%rd42, %r1, 8;
	add.s64 	%rd43, %rd2, %rd42;
	ld.global.f64 	%fd6, [%rd43];
	add.f64 	%fd7, %fd6, %fd6;
	abs.f64 	%fd8, %fd7;
	setp.neu.f64 	%p3, %fd8, 0d7FF0000000000000;
	@%p3 bra 	$L__BB0_46;
	mov.f64 	%fd46, 0d0000000000000000;
	mul.rn.f64 	%fd188, %fd7, %fd46;
	mov.b32 	%r246, 0;
	bra.uni 	$L__BB0_48;
$L__BB0_46:
	mul.f64 	%fd41, %fd7, 0d3FE45F306DC9C883;
	cvt.rni.s32.f64 	%r246, %fd41;
	cvt.rn.f64.s32 	%fd42, %r246;
	fma.rn.f64 	%fd43, %fd42, 0dBFF921FB54442D18, %fd7;
	fma.rn.f64 	%fd44, %fd42, 0dBC91A62633145C00, %fd43;
	fma.rn.f64 	%fd188, %fd42, 0dB97B839A252049C0, %fd44;
	setp.ltu.f64 	%p4, %fd8, 0d41E0000000000000;
	@%p4 bra 	$L__BB0_48;
	{ // callseq 0, 0
	.param .b64 param0;
	st.param.f64 	[param0], %fd7;
	.param .align 16 .b8 retval0[16];
	call.uni (retval0), 
	__internal_trig_reduction_slowpathd, 
	(
	param0
	);
	ld.param.f64 	%fd188, [retval0];
	ld.param.b32 	%r246, [retval0+8];
	} // callseq 0
$L__BB0_48:
	shl.b32 	%r98, %r246, 6;
	cvt.u64.u32 	%rd44, %r98;
	and.b64  	%rd45, %rd44, 64;
	mov.u64 	%rd46, __cudart_sin_cos_coeffs;
	add.s64 	%rd47, %rd46, %rd45;
	mul.rn.f64 	%fd47, %fd188, %fd188;
	and.b32  	%r99, %r246, 1;
	setp.eq.b32 	%p5, %r99, 1;
	selp.f64 	%fd48, 0dBDA8FF8320FD8164, 0d3DE5DB65F9785EBA, %p5;
	ld.global.nc.v2.f64 	{%fd49, %fd50}, [%rd47];
	fma.rn.f64 	%fd51, %fd48, %fd47, %fd49;
	fma.rn.f64 	%fd52, %fd51, %fd47, %fd50;
	ld.global.nc.v2.f64 	{%fd53, %fd54}, [%rd47+16];
	fma.rn.f64 	%fd55, %fd52, %fd47, %fd53;
	fma.rn.f64 	%fd56, %fd55, %fd47, %fd54;
	ld.global.nc.v2.f64 	{%fd57, %fd58}, [%rd47+32];
	fma.rn.f64 	%fd59, %fd56, %fd47, %fd57;
	fma.rn.f64 	%fd60, %fd59, %fd47, %fd58;
	fma.rn.f64 	%fd61, %fd60, %fd188, %fd188;
	fma.rn.f64 	%fd62, %fd60, %fd47, 0d3FF0000000000000;
	selp.f64 	%fd63, %fd62, %fd61, %p5;
	and.b32  	%r100, %r246, 2;
	setp.eq.s32 	%p6, %r100, 0;
	mov.f64 	%fd64, 0d0000000000000000;
	sub.f64 	%fd65, %fd64, %fd63;
	selp.f64 	%fd66, %fd63, %fd65, %p6;
	fma.rn.f64 	%fd13, %fd66, 0d3FE0000000000000, %fd6;
	mul.f64 	%fd14, %fd6, 0d4010000000000000;
	abs.f64 	%fd15, %fd14;
	setp.eq.f64 	%p7, %fd15, 0d7FF0000000000000;
	@%p7 bra 	$L__BB0_51;
	mul.f64 	%fd67, %fd14, 0d3FE45F306DC9C883;
	cvt.rni.s32.f64 	%r247, %fd67;
	cvt.rn.f64.s32 	%fd68, %r247;
	fma.rn.f64 	%fd69, %fd68, 0dBFF921FB54442D18, %fd14;
	fma.rn.f64 	%fd70, %fd68, 0dBC91A62633145C00, %fd69;
	fma.rn.f64 	%fd189, %fd68, 0dB97B839A252049C0, %fd70;
	setp.ltu.f64 	%p8, %fd15, 0d41E0000000000000;
	@%p8 bra 	$L__BB0_52;
	{ // callseq 1, 0
	.param .b64 param0;
	st.param.f64 	[param0], %fd14;
	.param .align 16 .b8 retval0[16];
	call.uni (retval0), 
	__internal_trig_reduction_slowpathd, 
	(
	param0
	);
	ld.param.f64 	%fd189, [retval0];
	ld.param.b32 	%r247, [retval0+8];
	} // callseq 1
	bra.uni 	$L__BB0_52;
$L__BB0_51:
	mov.f64 	%fd72, 0d0000000000000000;
	mul.rn.f64 	%fd189, %fd14, %fd72;
	mov.b32 	%r247, 0;
$L__BB0_52:
	shl.b32 	%r103, %r247, 6;
	cvt.u64.u32 	%rd48, %r103;
	and.b64  	%rd49, %rd48, 64;
	add.s64 	%rd51, %rd46, %rd49;
	mul.rn.f64 	%fd73, %fd189, %fd189;
	and.b32  	%r104, %r247, 1;
	setp.eq.b32 	%p9, %r104, 1;
	selp.f64 	%fd74, 0dBDA8FF8320FD8164, 0d3DE5DB65F9785EBA, %p9;
	ld.global.nc.v2.f64 	{%fd75, %fd76}, [%rd51];
	fma.rn.f64 	%fd77, %fd74, %fd73, %fd75;
	fma.rn.f64 	%fd78, %fd77, %fd73, %fd76;
	ld.global.nc.v2.f64 	{%fd79, %fd80}, [%rd51+16];
	fma.rn.f64 	%fd81, %fd78, %fd73, %fd79;
	fma.rn.f64 	%fd82, %fd81, %fd73, %fd80;
	ld.global.nc.v2.f64 	{%fd83, %fd84}, [%rd51+32];
	fma.rn.f64 	%fd85, %fd82, %fd73, %fd83;
	fma.rn.f64 	%fd86, %fd85, %fd73, %fd84;
	fma.rn.f64 	%fd87, %fd86, %fd189, %fd189;
	fma.rn.f64 	%fd88, %fd86, %fd73, 0d3FF0000000000000;
	selp.f64 	%fd89, %fd88, %fd87, %p9;
	and.b32  	%r105, %r247, 2;
	setp.eq.s32 	%p10, %r105, 0;
	mov.f64 	%fd90, 0d0000000000000000;
	sub.f64 	%fd91, %fd90, %fd89;
	selp.f64 	%fd92, %fd89, %fd91, %p10;
	fma.rn.f64 	%fd20, %fd92, 0d3FD0000000000000, %fd13;
	mul.f64 	%fd21, %fd6, 0d4020000000000000;
	abs.f64 	%fd22, %fd21;
	setp.eq.f64 	%p11, %fd22, 0d7FF0000000000000;
	@%p11 bra 	$L__BB0_55;
	mul.f64 	%fd93, %fd21, 0d3FE45F306DC9C883;
	cvt.rni.s32.f64 	%r248, %fd93;
	cvt.rn.f64.s32 	%fd94, %r248;
	fma.rn.f64 	%fd95, %fd94, 0dBFF921FB54442D18, %fd21;
	fma.rn.f64 	%fd96, %fd94, 0dBC91A62633145C00, %fd95;
	fma.rn.f64 	%fd190, %fd94, 0dB97B839A252049C0, %fd96;
	setp.ltu.f64 	%p12, %fd22, 0d41E0000000000000;
	@%p12 bra 	$L__BB0_56;
	{ // callseq 2, 0
	.param .b64 param0;
	st.param.f64 	[param0], %fd21;
	.param .align 16 .b8 retval0[16];
	call.uni (retval0), 
	__internal_trig_reduction_slowpathd, 
	(
	param0
	);
	ld.param.f64 	%fd190, [retval0];
	ld.param.b32 	%r248, [retval0+8];
	} // callseq 2
	bra.uni 	$L__BB0_56;
$L__BB0_55:
	mov.f64 	%fd98, 0d0000000000000000;
	mul.rn.f64 	%fd190, %fd21, %fd98;
	mov.b32 	%r248, 0;
$L__BB0_56:
	shl.b32 	%r108, %r248, 6;
	cvt.u64.u32 	%rd52, %r108;
	and.b64  	%rd53, %rd52, 64;
	add.s64 	%rd55, %rd46, %rd53;
	mul.rn.f64 	%fd99, %fd190, %fd190;
	and.b32  	%r109, %r248, 1;
	setp.eq.b32 	%p13, %r109, 1;
	selp.f64 	%fd100, 0dBDA8FF8320FD8164, 0d3DE5DB65F9785EBA, %p13;
	ld.global.nc.v2.f64 	{%fd101, %fd102}, [%rd55];
	fma.rn.f64 	%fd103, %fd100, %fd99, %fd101;
	fma.rn.f64 	%fd104, %fd103, %fd99, %fd102;
	ld.global.nc.v2.f64 	{%fd105, %fd106}, [%rd55+16];
	fma.rn.f64 	%fd107, %fd104, %fd99, %fd105;
	fma.rn.f64 	%fd108, %fd107, %fd99, %fd106;
	ld.global.nc.v2.f64 	{%fd109, %fd110}, [%rd55+32];
	fma.rn.f64 	%fd111, %fd108, %fd99, %fd109;
	fma.rn.f64 	%fd112, %fd111, %fd99, %fd110;
	fma.rn.f64 	%fd113, %fd112, %fd190, %fd190;
	fma.rn.f64 	%fd114, %fd112, %fd99, 0d3FF0000000000000;
	selp.f64 	%fd115, %fd114, %fd113, %p13;
	and.b32  	%r110, %r248, 2;
	setp.eq.s32 	%p14, %r110, 0;
	mov.f64 	%fd116, 0d0000000000000000;
	sub.f64 	%fd117, %fd116, %fd115;
	selp.f64 	%fd118, %fd115, %fd117, %p14;
	fma.rn.f64 	%fd27, %fd118, 0d3FC0000000000000, %fd20;
	mul.f64 	%fd28, %fd6, 0d4030000000000000;
	abs.f64 	%fd29, %fd28;
	setp.eq.f64 	%p15, %fd29, 0d7FF0000000000000;
	@%p15 bra 	$L__BB0_59;
	mul.f64 	%fd119, %fd28, 0d3FE45F306DC9C883;
	cvt.rni.s32.f64 	%r249, %fd119;
	cvt.rn.f64.s32 	%fd120, %r249;
	fma.rn.f64 	%fd121, %fd120, 0dBFF921FB54442D18, %fd28;
	fma.rn.f64 	%fd122, %fd120, 0dBC91A62633145C00, %fd121;
	fma.rn.f64 	%fd191, %fd120, 0dB97B839A252049C0, %fd122;
	setp.ltu.f64 	%p16, %fd29, 0d41E0000000000000;
	@%p16 bra 	$L__BB0_60;
	{ // callseq 3, 0
	.param .b64 param0;
	st.param.f64 	[param0], %fd28;
	.param .align 16 .b8 retval0[16];
	call.uni (retval0), 
	__internal_trig_reduction_slowpathd, 
	(
	param0
	);
	ld.param.f64 	%fd191, [retval0];
	ld.param.b32 	%r249, [retval0+8];
	} // callseq 3
	bra.uni 	$L__BB0_60;
$L__BB0_59:
	mov.f64 	%fd124, 0d0000000000000000;
	mul.rn.f64 	%fd191, %fd28, %fd124;
	mov.b32 	%r249, 0;
$L__BB0_60:
	shl.b32 	%r113, %r249, 6;
	cvt.u64.u32 	%rd56, %r113;
	and.b64  	%rd57, %rd56, 64;
	add.s64 	%rd59, %rd46, %rd57;
	mul.rn.f64 	%fd125, %fd191, %fd191;
	and.b32  	%r114, %r249, 1;
	setp.eq.b32 	%p17, %r114, 1;
	selp.f64 	%fd126, 0dBDA8FF8320FD8164, 0d3DE5DB65F9785EBA, %p17;
	ld.global.nc.v2.f64 	{%fd127, %fd128}, [%rd59];
	fma.rn.f64 	%fd129, %fd126, %fd125, %fd127;
	fma.rn.f64 	%fd130, %fd129, %fd125, %fd128;
	ld.global.nc.v2.f64 	{%fd131, %fd132}, [%rd59+16];
	fma.rn.f64 	%fd133, %fd130, %fd125, %fd131;
	fma.rn.f64 	%fd134, %fd133, %fd125, %fd132;
	ld.global.nc.v2.f64 	{%fd135, %fd136}, [%rd59+32];
	fma.rn.f64 	%fd137, %fd134, %fd125, %fd135;
	fma.rn.f64 	%fd138, %fd137, %fd125, %fd136;
	fma.rn.f64 	%fd139, %fd138, %fd191, %fd191;
	fma.rn.f64 	%fd140, %fd138, %fd125, 0d3FF0000000000000;
	selp.f64 	%fd141, %fd140, %fd139, %p17;
	and.b32  	%r115, %r249, 2;
	setp.eq.s32 	%p18, %r115, 0;
	mov.f64 	%fd142, 0d0000000000000000;
	sub.f64 	%fd143, %fd142, %fd141;
	selp.f64 	%fd144, %fd141, %fd143, %p18;
	fma.rn.f64 	%fd34, %fd144, 0d3FB0000000000000, %fd27;
	mul.f64 	%fd35, %fd6, 0d4040000000000000;
	abs.f64 	%fd36, %fd35;
	setp.eq.f64 	%p19, %fd36, 0d7FF0000000000000;
	@%p19 bra 	$L__BB0_63;
	mul.f64 	%fd145, %fd35, 0d3FE45F306DC9C883;
	cvt.rni.s32.f64 	%r250, %fd145;
	cvt.rn.f64.s32 	%fd146, %r250;
	fma.rn.f64 	%fd147, %fd146, 0dBFF921FB54442D18, %fd35;
	fma.rn.f64 	%fd148, %fd146, 0dBC91A62633145C00, %fd147;
	fma.rn.f64 	%fd192, %fd146, 0dB97B839A252049C0, %fd148;
	setp.ltu.f64 	%p20, %fd36, 0d41E0000000000000;
	@%p20 bra 	$L__BB0_64;
	{ // callseq 4, 0
	.param .b64 param0;
	st.param.f64 	[param0], %fd35;
	.param .align 16 .b8 retval0[16];
	call.uni (retval0), 
	__internal_trig_reduction_slowpathd, 
	(
	param0
	);
	ld.param.f64 	%fd192, [retval0];
	ld.param.b32 	%r250, [retval0+8];
	} // callseq 4
	bra.uni 	$L__BB0_64;
$L__BB0_63:
	mov.f64 	%fd150, 0d0000000000000000;
	mul.rn.f64 	%fd192, %fd35, %fd150;
	mov.b32 	%r250, 0;
$L__BB0_64:
	shl.b32 	%r118, %r250, 6;
	cvt.u64.u32 	%rd60, %r118;
	and.b64  	%rd61, %rd60, 64;
	add.s64 	%rd63, %rd46, %rd61;
	mul.rn.f64 	%fd151, %fd192, %fd192;
	and.b32  	%r119, %r250, 1;
	setp.eq.b32 	%p21, %r119, 1;
	selp.f64 	%fd152, 0dBDA8FF8320FD8164, 0d3DE5DB65F9785EBA, %p21;
	ld.global.nc.v2.f64 	{%fd153, %fd154}, [%rd63];
	fma.rn.f64 	%fd155, %fd152, %fd151, %fd153;
	fma.rn.f64 	%fd156, %fd155, %fd151, %fd154;
	ld.global.nc.v2.f64 	{%fd157, %fd158}, [%rd63+16];
	fma.rn.f64 	%fd159, %fd156, %fd151, %fd157;
	fma.rn.f64 	%fd160, %fd159, %fd151, %fd158;
	ld.global.nc.v2.f64 	{%fd161, %fd162}, [%rd63+32];
	fma.rn.f64 	%fd163, %fd160, %fd151, %fd161;
	fma.rn.f64 	%fd164, %fd163, %fd151, %fd162;
	fma.rn.f64 	%fd165, %fd164, %fd192, %fd192;
	fma.rn.f64 	%fd166, %fd164, %fd151, 0d3FF0000000000000;
	selp.f64 	%fd167, %fd166, %fd165, %p21;
	and.b32  	%r120, %r250, 2;
	setp.eq.s32 	%p22, %r120, 0;
	mov.f64 	%fd168, 0d0000000000000000;
	sub.f64 	%fd169, %fd168, %fd167;
	selp.f64 	%fd170, %fd167, %fd169, %p22;
	fma.rn.f64 	%fd171, %fd170, 0d3FA0000000000000, %fd34;
	add.s64 	%rd65, %rd1, %rd42;
	st.global.f64 	[%rd65], %fd171;
$L__BB0_65:
	ret;

}
.func  (.param .align 16 .b8 func_retval0[16]) __internal_trig_reduction_slowpathd(
	.param .b64 __internal_trig_reduction_slowpathd_param_0
)
{
	.local .align 8 .b8 	__local_depot1[40];
	.reg .b64 	%SP;
	.reg .b64 	%SPL;
	.reg .pred 	%p<10>;
	.reg .b32 	%r<47>;
	.reg .b64 	%rd<74>;
	.reg .b64 	%fd<5>;

	mov.u64 	%SPL, __local_depot1;
	ld.param.f64 	%fd4, [__internal_trig_reduction_slowpathd_param_0];
	add.u64 	%rd1, %SPL, 0;
	{
	.reg .b32 %temp; 
	mov.b64 	{%temp, %r1}, %fd4;
	}
	shr.u32 	%r2, %r1, 20;
	and.b32  	%r3, %r2, 2047;
	setp.eq.s32 	%p1, %r3, 2047;
	mov.b32 	%r46, 0;
	@%p1 bra 	$L__BB1_9;
	add.s32 	%r20, %r3, -1024;
	mov.b64 	%rd20, %fd4;
	shl.b64 	%rd2, %rd20, 11;
	shr.u32 	%r4, %r20, 6;
	sub.s32 	%r45, 15, %r4;
	sub.s32 	%r21, 19, %r4;
	setp.lt.u32 	%p2, %r20, 128;
	selp.b32 	%r6, 18, %r21, %p2;
	setp.ge.s32 	%p3, %r45, %r6;
	mov.b64 	%rd70, 0;
	@%p3 bra 	$L__BB1_4;
	add.s32 	%r23, %r6, %r4;
	neg.s32 	%r43, %r23;
	or.b64  	%rd3, %rd2, -9223372036854775808;
	mov.b64 	%rd70, 0;
	mov.b32 	%r42, 0;
	mov.u64 	%rd25, __cudart_i2opi_d;
	mov.u32 	%r44, %r45;
$L__BB1_3:
	.pragma "nounroll";
	mul.wide.s32 	%rd22, %r42, 8;
	add.s64 	%rd23, %rd1, %rd22;
	mul.wide.s32 	%rd24, %r44, 8;
	add.s64 	%rd26, %rd25, %rd24;
	ld.global.nc.u64 	%rd27, [%rd26];
	{
	.reg .u32 %r0, %r1, %r2, %r3, %alo, %ahi, %blo, %bhi, %clo, %chi;
	mov.b64 	{%alo,%ahi}, %rd27;
	mov.b64 	{%blo,%bhi}, %rd3;
	mov.b64 	{%clo,%chi}, %rd70;
	mad.lo.cc.u32 	%r0, %alo, %blo, %clo;
	madc.hi.cc.u32 	%r1, %alo, %blo, %chi;
	madc.hi.u32 	%r2, %alo, %bhi, 0;
	mad.lo.cc.u32 	%r1, %alo, %bhi, %r1;
	madc.hi.cc.u32 	%r2, %ahi, %blo, %r2;
	madc.hi.u32 	%r3, %ahi, %bhi, 0;
	mad.lo.cc.u32 	%r1, %ahi, %blo, %r1;
	madc.lo.cc.u32 	%r2, %ahi, %bhi, %r2;
	addc.u32 	%r3, %r3, 0;
	mov.b64 	%rd28, {%r0,%r1};
	mov.b64 	%rd70, {%r2,%r3};
	}
	st.local.u64 	[%rd23], %rd28;
	add.s32 	%r44, %r44, 1;
	add.s32 	%r43, %r43, 1;
	add.s32 	%r42, %r42, 1;
	setp.ne.s32 	%p4, %r43, -15;
	mov.u32 	%r45, %r6;
	@%p4 bra 	$L__BB1_3;
$L__BB1_4:
	cvt.s64.s32 	%rd29, %r45;
	cvt.u64.u32 	%rd30, %r4;
	add.s64 	%rd31, %rd30, %rd29;
	shl.b64 	%rd32, %rd31, 3;
	add.s64 	%rd33, %rd1, %rd32;
	st.local.u64 	[%rd33+-120], %rd70;
	and.b32  	%r15, %r2, 63;
	ld.local.u64 	%rd72, [%rd1+16];
	ld.local.u64 	%rd71, [%rd1+24];
	setp.eq.s32 	%p5, %r15, 0;
	@%p5 bra 	$L__BB1_6;
	shl.b64 	%rd34, %rd71, %r15;
	shr.u64 	%rd35, %rd72, 1;
	xor.b32  	%r24, %r15, 63;
	shr.u64 	%rd36, %rd35, %r24;
	or.b64  	%rd71, %rd34, %rd36;
	ld.local.u64 	%rd37, [%rd1+8];
	shl.b64 	%rd38, %rd72, %r15;
	shr.u64 	%rd39, %rd37, 1;
	shr.u64 	%rd40, %rd39, %r24;
	or.b64  	%rd72, %rd38, %rd40;
$L__BB1_6:
	and.b32  	%r25, %r1, -2147483648;
	shr.u64 	%rd41, %rd71, 62;
	cvt.u32.u64 	%r26, %rd41;
	mov.b64 	{%r27, %r28}, %rd71;
	mov.b64 	{%r29, %r30}, %rd72;
	shf.l.wrap.b32 	%r31, %r30, %r27, 2;
	shf.l.wrap.b32 	%r32, %r27, %r28, 2;
	mov.b64 	%rd42, {%r31, %r32};
	shl.b64 	%rd43, %rd72, 2;
	shr.u64 	%rd44, %rd42, 63;
	cvt.u32.u64 	%r33, %rd44;
	add.s32 	%r34, %r33, %r26;
	setp.eq.s32 	%p6, %r25, 0;
	neg.s32 	%r35, %r34;
	selp.b32 	%r46, %r34, %r35, %p6;
	setp.gt.s64 	%p7, %rd42, -1;
	mov.b64 	%rd45, 0;
	{
	.reg .u32 %r0, %r1, %r2, %r3, %a0, %a1, %a2, %a3, %b0, %b1, %b2, %b3;
	mov.b64 	{%a0,%a1}, %rd45;
	mov.b64 	{%a2,%a3}, %rd45;
	mov.b64 	{%b0,%b1}, %rd43;
	mov.b64 	{%b2,%b3}, %rd42;
	sub.cc.u32 	%r0, %a0, %b0;
	subc.cc.u32 	%r1, %a1, %b1;
	subc.cc.u32 	%r2, %a2, %b2;
	subc.u32 	%r3, %a3, %b3;
	mov.b64 	%rd46, {%r0,%r1};
	mov.b64 	%rd47, {%r2,%r3};
	}
	xor.b32  	%r36, %r25, -2147483648;
	selp.b64 	%rd73, %rd42, %rd47, %p7;
	selp.b64 	%rd14, %rd43, %rd46, %p7;
	selp.b32 	%r17, %r25, %r36, %p7;
	clz.b64 	%r37, %rd73;
	cvt.u64.u32 	%rd15, %r37;
	setp.eq.s32 	%p8, %r37, 0;
	@%p8 bra 	$L__BB1_8;
	cvt.u32.u64 	%r38, %rd15;
	and.b32  	%r39, %r38, 63;
	shl.b64 	%rd48, %rd73, %r39;
	shr.u64 	%rd49, %rd14, 1;
	not.b32 	%r40, %r38;
	and.b32  	%r41, %r40, 63;
	shr.u64 	%rd50, %rd49, %r41;
	or.b64  	%rd73, %rd48, %rd50;
$L__BB1_8:
	mov.b64 	%rd51, -3958705157555305931;
	{
	.reg .u32 %r0, %r1, %r2, %r3, %alo, %ahi, %blo, %bhi;
	mov.b64 	{%alo,%ahi}, %rd73;
	mov.b64 	{%blo,%bhi}, %rd51;
	mul.lo.u32 	%r0, %alo, %blo;
	mul.hi.u32 	%r1, %alo, %blo;
	mad.lo.cc.u32 	%r1, %alo, %bhi, %r1;
	madc.hi.u32 	%r2, %alo, %bhi, 0;
	mad.lo.cc.u32 	%r1, %ahi, %blo, %r1;
	madc.hi.cc.u32 	%r2, %ahi, %blo, %r2;
	madc.hi.u32 	%r3, %ahi, %bhi, 0;
	mad.lo.cc.u32 	%r2, %ahi, %bhi, %r2;
	addc.u32 	%r3, %r3, 0;
	mov.b64 	%rd52, {%r0,%r1};
	mov.b64 	%rd53, {%r2,%r3};
	}
	setp.gt.s64 	%p9, %rd53, 0;
	{
	.reg .u32 %r0, %r1, %r2, %r3, %a0, %a1, %a2, %a3, %b0, %b1, %b2, %b3;
	mov.b64 	{%a0,%a1}, %rd52;
	mov.b64 	{%a2,%a3}, %rd53;
	mov.b64 	{%b0,%b1}, %rd52;
	mov.b64 	{%b2,%b3}, %rd53;
	add.cc.u32 	%r0, %a0, %b0;
	addc.cc.u32 	%r1, %a1, %b1;
	addc.cc.u32 	%r2, %a2, %b2;
	addc.u32 	%r3, %a3, %b3;
	mov.b64 	%rd54, {%r0,%r1};
	mov.b64 	%rd55, {%r2,%r3};
	}
	selp.b64 	%rd56, %rd55, %rd53, %p9;
	selp.s64 	%rd57, -1, 0, %p9;
	sub.s64 	%rd58, %rd57, %rd15;
	cvt.u64.u32 	%rd59, %r17;
	shl.b64 	%rd60, %rd59, 32;
	add.s64 	%rd61, %rd56, 1;
	shr.u64 	%rd62, %rd61, 10;
	add.s64 	%rd63, %rd62, 1;
	shr.u64 	%rd64, %rd63, 1;
	shl.b64 	%rd65, %rd58, 52;
	add.s64 	%rd66, %rd65, %rd64;
	add.s64 	%rd67, %rd66, 4602678819172646912;
	or.b64  	%rd68, %rd67, %rd60;
	mov.b64 	%fd4, %rd68;
$L__BB1_9:
	st.param.f64 	[func_retval0], %fd4;
	st.param.b32 	[func_retval0+8], %r46;
	ret;

}


// ===== COMPILED SASS (sm_100) =====

	.target	sm_100

	.elftype	@"ET_EXEC"


//--------------------- .note.nv.tkinfo           --------------------------
	.section	.note.nv.tkinfo,"",@"SHT_NOTE"
	.sectionflags	@"SHF_NOTE_NV_TKINFO"
	.tkinfo
        /*0018*/ 	.word	0x00000002
        /*0030*/ 	.string	""
        /*0030*/ 	.string	"ptxas"
        /*0030*/ 	.string	"Cuda compilation tools, release 13.0, V13.0.88"
        /*0030*/ 	.string	"Build cuda_13.0.r13.0/compiler.36424714_0"
        /*0030*/ 	.string	"-arch sm_100 -m 64 "



//--------------------- .note.nv.cuinfo           --------------------------
	.section	.note.nv.cuinfo,"",@"SHT_NOTE"
	.sectionflags	@"SHF_NOTE_NV_CUINFO"
        /*0018*/ 	.short	0x0002
        /*001a*/ 	.short	0x0064
        /*001c*/ 	.short	0x0082
	.zero		2


//--------------------- .nv.info                  --------------------------
	.section	.nv.info,"",@"SHT_CUDA_INFO"
	.align	4


	//----- nvinfo : EIATTR_REGCOUNT
	.align		4
        /*0000*/ 	.byte	0x04, 0x2f
        /*0002*/ 	.short	(.L_4 - .L_3)
	.align		4
.L_3:
        /*0004*/ 	.word	index@(_Z7fun_gpuPdS_ii)
        /*0008*/ 	.word	0x0000001e


	//----- nvinfo : EIATTR_FRAME_SIZE
	.align		4
.L_4:
        /*000c*/ 	.byte	0x04, 0x11
        /*000e*/ 	.short	(.L_6 - .L_5)
	.align		4
.L_5:
        /*0010*/ 	.word	index@($_Z7fun_gpuPdS_ii$__internal_trig_reduction_slowpathd)
        /*0014*/ 	.word	0x00000048


	//----- nvinfo : EIATTR_FRAME_SIZE
	.align		4
.L_6:
        /*0018*/ 	.byte	0x04, 0x11
        /*001a*/ 	.short	(.L_8 - .L_7)
	.align		4
.L_7:
        /*001c*/ 	.word	index@(_Z7fun_gpuPdS_ii)
        /*0020*/ 	.word	0x00000048


	//----- nvinfo : EIATTR_MIN_STACK_SIZE
	.align		4
.L_8:
        /*0024*/ 	.byte	0x04, 0x12
        /*0026*/ 	.short	(.L_10 - .L_9)
	.align		4
.L_9:
        /*0028*/ 	.word	index@(_Z7fun_gpuPdS_ii)
        /*002c*/ 	.word	0x00000048
.L_10:


//--------------------- .nv.compat                --------------------------
	.section	.nv.compat,"",@"SHT_CUDA_COMPAT_INFO"
	.align	4
        /*0000*/ 	.byte	0x02, 0x09, 0x00, 0x00, 0x02, 0x02, 0x01, 0x00, 0x02, 0x05, 0x05, 0x00, 0x03, 0x07, 0x01, 0x01
        /*0010*/ 	.byte	0x02, 0x03, 0x00, 0x00, 0x02, 0x06, 0x01, 0x00, 0x04, 0x0b, 0x08, 0x00, 0x01, 0x00, 0x00, 0x00
        /*0020*/ 	.byte	0x00, 0x00, 0x00, 0x00


//--------------------- .nv.info._Z7fun_gpuPdS_ii --------------------------
	.section	.nv.info._Z7fun_gpuPdS_ii,"",@"SHT_CUDA_INFO"
	.sectionflags	@""
	.align	4


	//----- nvinfo : EIATTR_CUDA_API_VERSION
	.align		4
        /*0000*/ 	.byte	0x04, 0x37
        /*0002*/ 	.short	(.L_12 - .L_11)
.L_11:
        /*0004*/ 	.word	0x00000082


	//----- nvinfo : EIATTR_KPARAM_INFO
	.align		4
.L_12:
        /*0008*/ 	.byte	0x04, 0x17
        /*000a*/ 	.short	(.L_14 - .L_13)
.L_13:
        /*000c*/ 	.word	0x00000000
        /*0010*/ 	.short	0x0003
        /*0012*/ 	.short	0x0014
        /*0014*/ 	.byte	0x00, 0xf0, 0x11, 0x00


	//----- nvinfo : EIATTR_KPARAM_INFO
	.align		4
.L_14:
        /*0018*/ 	.byte	0x04, 0x17
        /*001a*/ 	.short	(.L_16 - .L_15)
.L_15:
        /*001c*/ 	.word	0x00000000
        /*0020*/ 	.short	0x0002
        /*0022*/ 	.short	0x0010
        /*0024*/ 	.byte	0x00, 0xf0, 0x11, 0x00


	//----- nvinfo : EIATTR_KPARAM_INFO
	.align		4
.L_16:
        /*0028*/ 	.byte	0x04, 0x17
        /*002a*/ 	.short	(.L_18 - .L_17)
.L_17:
        /*002c*/ 	.word	0x00000000
        /*0030*/ 	.short	0x0001
        /*0032*/ 	.short	0x0008
        /*0034*/ 	.byte	0x00, 0xf5, 0x21, 0x00


	//----- nvinfo : EIATTR_KPARAM_INFO
	.align		4
.L_18:
        /*0038*/ 	.byte	0x04, 0x17
        /*003a*/ 	.short	(.L_20 - .L_19)
.L_19:
        /*003c*/ 	.word	0x00000000
        /*0040*/ 	.short	0x0000
        /*0042*/ 	.short	0x0000
        /*0044*/ 	.byte	0x00, 0xf5, 0x21, 0x00


	//----- nvinfo : EIATTR_SPARSE_MMA_MASK
	.align		4
.L_20:
        /*0048*/ 	.byte	0x03, 0x50
        /*004a*/ 	.short	0x0000


	//----- nvinfo : EIATTR_MAXREG_COUNT
	.align		4
        /*004c*/ 	.byte	0x03, 0x1b
        /*004e*/ 	.short	0x00ff


	//----- nvinfo : EIATTR_MERCURY_ISA_VERSION
	.align		4
        /*0050*/ 	.byte	0x03, 0x5f
        /*0052*/ 	.short	0x0101


	//----- nvinfo : EIATTR_VRC_CTA_INIT_COUNT
	.align		4
        /*0054*/ 	.byte	0x02, 0x4a
	.zero		1
	.zero		1


	//----- nvinfo : EIATTR_EXIT_INSTR_OFFSETS
	.align		4
        /*0058*/ 	.byte	0x04, 0x1c
        /*005a*/ 	.short	(.L_22 - .L_21)


	//   ....[0]....
.L_21:
        /*005c*/ 	.word	0x000000f0


	//   ....[1]....
        /*0060*/ 	.word	0x00001b80


	//   ....[2]....
        /*0064*/ 	.word	0x00001bb0


	//   ....[3]....
        /*0068*/ 	.word	0x00002ea0


	//----- nvinfo : EIATTR_CRS_STACK_SIZE
	.align		4
.L_22:
        /*006c*/ 	.byte	0x04, 0x1e
        /*006e*/ 	.short	(.L_24 - .L_23)
.L_23:
        /*0070*/ 	.word	0x00000000


	//----- nvinfo : EIATTR_CBANK_PARAM_SIZE
	.align		4
.L_24:
        /*0074*/ 	.byte	0x03, 0x19
        /*0076*/ 	.short	0x0018


	//----- nvinfo : EIATTR_PARAM_CBANK
	.align		4
        /*0078*/ 	.byte	0x04, 0x0a
        /*007a*/ 	.short	(.L_26 - .L_25)
	.align		4
.L_25:
        /*007c*/ 	.word	index@(.nv.constant0._Z7fun_gpuPdS_ii)
        /*0080*/ 	.short	0x0380
        /*0082*/ 	.short	0x0018


	//----- nvinfo : EIATTR_SW_WAR
	.align		4
.L_26:
        /*0084*/ 	.byte	0x04, 0x36
        /*0086*/ 	.short	(.L_28 - .L_27)
.L_27:
        /*0088*/ 	.word	0x00000008
.L_28:


//--------------------- .nv.callgraph             --------------------------
	.section	.nv.callgraph,"",@"SHT_CUDA_CALLGRAPH"
	.align	4
	.sectionentsize	8
	.align		4
        /*0000*/ 	.word	0x00000000
	.align		4
        /*0004*/ 	.word	0xffffffff
	.align		4
        /*0008*/ 	.word	0x00000000
	.align		4
        /*000c*/ 	.word	0xfffffffe
	.align		4
        /*0010*/ 	.word	0x00000000
	.align		4
        /*0014*/ 	.word	0xfffffffd
	.align		4
        /*0018*/ 	.word	0x00000000
	.align		4
        /*001c*/ 	.word	0xfffffffc


//--------------------- .nv.constant4             --------------------------
	.section	.nv.constant4,"a",@progbits
	.align	8
	.align		8
.nv.constant4:
        /*0000*/ 	.dword	__cudart_i2opi_f
	.align		8
        /*0008*/ 	.dword	__cudart_i2opi_d
	.align		8
        /*0010*/ 	.dword	__cudart_sin_cos_coeffs


//--------------------- .text._Z7fun_gpuPdS_ii    --------------------------
	.section	.text._Z7fun_gpuPdS_ii,"ax",@progbits
	.align	128
        .global         _Z7fun_gpuPdS_ii
        .type           _Z7fun_gpuPdS_ii,@function
        .size           _Z7fun_gpuPdS_ii,(.L_x_42 - _Z7fun_gpuPdS_ii)
        .other          _Z7fun_gpuPdS_ii,@"STO_CUDA_ENTRY STV_DEFAULT"
_Z7fun_gpuPdS_ii:
.text._Z7fun_gpuPdS_ii:
[----:B------:R-:W0:Y:S01]  /*0000*/  LDC R1, c[0x0][0x37c] ;  /* 0x0000df00ff017b82 */ /* 0x000e220000000800 */
[----:B------:R-:W1:Y:S01]  /*0010*/  S2R R3, SR_CTAID.X ;  /* 0x0000000000037919 */ /* 0x000e620000002500 */
[----:B------:R-:W2:Y:S01]  /*0020*/  LDCU UR5, c[0x0][0x394] ;  /* 0x00007280ff0577ac */ /* 0x000ea20008000800 */
[----:B0-----:R-:W-:Y:S01]  /*0030*/  VIADD R1, R1, 0xffffffb8 ;  /* 0xffffffb801017836 */ /* 0x001fe20000000000 */
[----:B------:R-:W0:Y:S01]  /*0040*/  S2R R2, SR_TID.X ;  /* 0x0000000000027919 */ /* 0x000e220000002100 */
[----:B------:R-:W0:Y:S01]  /*0050*/  LDCU UR4, c[0x0][0x360] ;  /* 0x00006c00ff0477ac */ /* 0x000e220008000800 */
[----:B------:R-:W3:Y:S01]  /*0060*/  LDCU.64 UR6, c[0x0][0x358] ;  /* 0x00006b00ff0677ac */ /* 0x000ee20008000a00 */
[----:B-1----:R-:W-:-:S04]  /*0070*/  IMAD.HI.U32 R0, R3, 0x66666667, RZ ;  /* 0x6666666703007827 */ /* 0x002fc800078e00ff */
[----:B0-----:R-:W-:Y:S01]  /*0080*/  IMAD R2, R3, UR4, R2 ;  /* 0x0000000403027c24 */ /* 0x001fe2000f8e0202 */
[----:B------:R-:W-:-:S05]  /*0090*/  SHF.R.U32.HI R0, RZ, 0x2, R0 ;  /* 0x00000002ff007819 */ /* 0x000fca0000011600 */
[----:B------:R-:W-:-:S05]  /*00a0*/  IMAD R0, R0, -0xa, R3 ;  /* 0xfffffff600007824 */ /* 0x000fca00078e0203 */
[----:B--2---:R-:W-:-:S13]  /*00b0*/  ISETP.GE.U32.AND P0, PT, R0, UR5, PT ;  /* 0x0000000500007c0c */ /* 0x004fda000bf06070 */
[----:B---3--:R-:W-:Y:S05]  /*00c0*/  @P0 BRA `(.L_x_0) ;  /* 0x0000001800b00947 */ /* 0x008fea0003800000 */
[----:B------:R-:W0:Y:S02]  /*00d0*/  LDCU UR4, c[0x0][0x390] ;  /* 0x00007200ff0477ac */ /* 0x000e240008000800 */
[----:B0-----:R-:W-:-:S13]  /*00e0*/  ISETP.GE.AND P0, PT, R2, UR4, PT ;  /* 0x0000000402007c0c */ /* 0x001fda000bf06270 */
[----:B------:R-:W-:Y:S05]  /*00f0*/  @P0 EXIT ;  /* 0x000000000000094d */ /* 0x000fea0003800000 */
[----:B------:R-:W0:Y:S02]  /*0100*/  LDC.64 R8, c[0x0][0x380] ;  /* 0x0000e000ff087b82 */ /* 0x000e240000000a00 */
[----:B0-----:R-:W-:-:S06]  /*0110*/  IMAD.WIDE R8, R2, 0x8, R8 ;  /* 0x0000000802087825 */ /* 0x001fcc00078e0208 */
[----:B------:R-:W2:Y:S01]  /*0120*/  LDG.E.64 R8, desc[UR6][R8.64] ;  /* 0x0000000608087981 */ /* 0x000ea2000c1e1b00 */
[----:B------:R-:W-:Y:S01]  /*0130*/  BSSY.RECONVERGENT B0, `(.L_x_1) ;  /* 0x0000042000007945 */ /* 0x000fe20003800200 */
[----:B--2---:R-:W0:Y:S02]  /*0140*/  F2F.F32.F64 R6, R8 ;  /* 0x0000000800067310 */ /* 0x004e240000301000 */
[----:B0-----:R-:W-:-:S04]  /*0150*/  FADD R7, R6, R6 ;  /* 0x0000000606077221 */ /* 0x001fc80000000000 */
[C---:B------:R-:W-:Y:S01]  /*0160*/  FMUL R0, R7.reuse, 0.63661974668502807617 ;  /* 0x3f22f98307007820 */ /* 0x040fe20000400000 */
[----:B------:R-:W-:-:S05]  /*0170*/  FSETP.GE.AND P0, PT, |R7|, 105615, PT ;  /* 0x47ce47800700780b */ /* 0x000fca0003f06200 */
[----:B------:R-:W0:Y:S02]  /*0180*/  F2I.NTZ R0, R0 ;  /* 0x0000000000007305 */ /* 0x000e240000203100 */
[----:B0-----:R-:W-:-:S05]  /*0190*/  I2FP.F32.S32 R4, R0 ;  /* 0x0000000000047245 */ /* 0x001fca0000201400 */
[----:B------:R-:W-:-:S04]  /*01a0*/  FFMA R3, R4, -1.5707962512969970703, R7 ;  /* 0xbfc90fda04037823 */ /* 0x000fc80000000007 */
[----:B------:R-:W-:-:S04]  /*01b0*/  FFMA R3, R4, -7.5497894158615963534e-08, R3 ;  /* 0xb3a2216804037823 */ /* 0x000fc80000000003 */
[----:B------:R-:W-:Y:S01]  /*01c0*/  FFMA R3, R4, -5.3903029534742383927e-15, R3 ;  /* 0xa7c234c504037823 */ /* 0x000fe20000000003 */
[----:B------:R-:W-:Y:S06]  /*01d0*/  @!P0 BRA `(.L_x_2) ;  /* 0x0000000000dc8947 */ /* 0x000fec0003800000 */
[----:B------:R-:W-:-:S13]  /*01e0*/  FSETP.NEU.AND P0, PT, |R7|, +INF , PT ;  /* 0x7f8000000700780b */ /* 0x000fda0003f0d200 */
[----:B------:R-:W-:Y:S01]  /*01f0*/  @!P0 FMUL R3, RZ, R7 ;  /* 0x00000007ff038220 */ /* 0x000fe20000400000 */
[----:B------:R-:W-:Y:S01]  /*0200*/  @!P0 IMAD.MOV.U32 R0, RZ, RZ, RZ ;  /* 0x000000ffff008224 */ /* 0x000fe200078e00ff */
[----:B------:R-:W-:Y:S06]  /*0210*/  @!P0 BRA `(.L_x_2) ;  /* 0x0000000000cc8947 */ /* 0x000fec0003800000 */
[----:B------:R-:W-:Y:S01]  /*0220*/  IMAD.SHL.U32 R3, R7, 0x100, RZ ;  /* 0x0000010007037824 */ /* 0x000fe200078e00ff */
[----:B------:R-:W0:Y:S01]  /*0230*/  LDCU.64 UR8, c[0x4][URZ] ;  /* 0x01000000ff0877ac */ /* 0x000e220008000a00 */
[----:B------:R-:W-:Y:S02]  /*0240*/  IMAD.MOV.U32 R10, RZ, RZ, RZ ;  /* 0x000000ffff0a7224 */ /* 0x000fe400078e00ff */
[----:B------:R-:W-:Y:S01]  /*0250*/  IMAD.MOV.U32 R0, RZ, RZ, R1 ;  /* 0x000000ffff007224 */ /* 0x000fe200078e0001 */
[----:B------:R-:W-:Y:S01]  /*0260*/  LOP3.LUT R3, R3, 0x80000000, RZ, 0xfc, !PT ;  /* 0x8000000003037812 */ /* 0x000fe200078efcff */
[----:B------:R-:W-:Y:S01]  /*0270*/  UMOV UR5, URZ ;  /* 0x000000ff00057c82 */ /* 0x000fe20008000000 */
[----:B------:R-:W-:-:S05]  /*0280*/  UMOV UR4, URZ ;  /* 0x000000ff00047c82 */ /* 0x000fca0008000000 */
.L_x_3:
[----:B0-----:R-:W-:Y:S02]  /*0290*/  IMAD.U32 R12, RZ, RZ, UR8 ;  /* 0x00000008ff0c7e24 */ /* 0x001fe4000f8e00ff */
[----:B------:R-:W-:-:S05]  /*02a0*/  IMAD.U32 R13, RZ, RZ, UR9 ;  /* 0x00000009ff0d7e24 */ /* 0x000fca000f8e00ff */
[----:B------:R-:W2:Y:S01]  /*02b0*/  LDG.E.CONSTANT R4, desc[UR6][R12.64] ;  /* 0x000000060c047981 */ /* 0x000ea2000c1e9900 */
[----:B------:R-:W-:Y:S02]  /*02c0*/  UIADD3 UR8, UP0, UPT, UR8, 0x4, URZ ;  /* 0x0000000408087890 */ /* 0x000fe4000ff1e0ff */
[----:B------:R-:W-:Y:S02]  /*02d0*/  UIADD3 UR4, UPT, UPT, UR4, 0x1, URZ ;  /* 0x0000000104047890 */ /* 0x000fe4000fffe0ff */
[----:B------:R-:W-:Y:S02]  /*02e0*/  UIADD3.X UR9, UPT, UPT, URZ, UR9, URZ, UP0, !UPT ;  /* 0x00000009ff097290 */ /* 0x000fe400087fe4ff */
[----:B------:R-:W-:Y:S01]  /*02f0*/  UISETP.NE.AND UP0, UPT, UR4, 0x6, UPT ;  /* 0x000000060400788c */ /* 0x000fe2000bf05270 */
[----:B--2---:R-:W-:-:S03]  /*0300*/  IMAD.WIDE.U32 R4, R4, R3, RZ ;  /* 0x0000000304047225 */ /* 0x004fc600078e00ff */
[----:B------:R-:W-:-:S04]  /*0310*/  IADD3 R11, P0, PT, R4, R10, RZ ;  /* 0x0000000a040b7210 */ /* 0x000fc80007f1e0ff */
[----:B------:R-:W-:Y:S01]  /*0320*/  IADD3.X R10, PT, PT, R5, UR5, RZ, P0, !PT ;  /* 0x00000005050a7c10 */ /* 0x000fe200087fe4ff */
[----:B------:R0:W-:Y:S02]  /*0330*/  STL [R0], R11 ;  /* 0x0000000b00007387 */ /* 0x0001e40000100800 */
[----:B0-----:R-:W-:Y:S01]  /*0340*/  VIADD R0, R0, 0x4 ;  /* 0x0000000400007836 */ /* 0x001fe20000000000 */
[----:B------:R-:W-:Y:S06]  /*0350*/  BRA.U UP0, `(.L_x_3) ;  /* 0xfffffffd00cc7547 */ /* 0x000fec000b83ffff */
[----:B------:R-:W-:Y:S01]  /*0360*/  SHF.R.U32.HI R11, RZ, 0x17, R7 ;  /* 0x00000017ff0b7819 */ /* 0x000fe20000011607 */
[----:B------:R0:W-:Y:S03]  /*0370*/  STL [R1+0x18], R10 ;  /* 0x0000180a01007387 */ /* 0x0001e60000100800 */
[C---:B------:R-:W-:Y:S02]  /*0380*/  LOP3.LUT R0, R11.reuse, 0xe0, RZ, 0xc0, !PT ;  /* 0x000000e00b007812 */ /* 0x040fe400078ec0ff */
[----:B------:R-:W-:-:S03]  /*0390*/  LOP3.LUT P0, RZ, R11, 0x1f, RZ, 0xc0, !PT ;  /* 0x0000001f0bff7812 */ /* 0x000fc6000780c0ff */
[----:B------:R-:W-:-:S05]  /*03a0*/  VIADD R0, R0, 0xffffff80 ;  /* 0xffffff8000007836 */ /* 0x000fca0000000000 */
[----:B------:R-:W-:-:S05]  /*03b0*/  SHF.R.U32.HI R0, RZ, 0x5, R0 ;  /* 0x00000005ff007819 */ /* 0x000fca0000011600 */
[----:B------:R-:W-:-:S05]  /*03c0*/  IMAD R12, R0, -0x4, R1 ;  /* 0xfffffffc000c7824 */ /* 0x000fca00078e0201 */
[----:B------:R-:W2:Y:S04]  /*03d0*/  LDL R3, [R12+0x18] ;  /* 0x000018000c037983 */ /* 0x000ea80000100800 */
[----:B------:R-:W2:Y:S04]  /*03e0*/  LDL R4, [R12+0x14] ;  /* 0x000014000c047983 */ /* 0x000ea80000100800 */
[----:B------:R-:W3:Y:S01]  /*03f0*/  @P0 LDL R5, [R12+0x10] ;  /* 0x000010000c050983 */ /* 0x000ee20000100800 */
[----:B------:R-:W-:Y:S01]  /*0400*/  LOP3.LUT R0, R11, 0x1f, RZ, 0xc0, !PT ;  /* 0x0000001f0b007812 */ /* 0x000fe200078ec0ff */
[----:B------:R-:W-:Y:S01]  /*0410*/  UMOV UR4, 0x54442d19 ;  /* 0x54442d1900047882 */ /* 0x000fe20000000000 */
[----:B------:R-:W-:-:S02]  /*0420*/  UMOV UR5, 0x3bf921fb ;  /* 0x3bf921fb00057882 */ /* 0x000fc40000000000 */
[-C--:B--2---:R-:W-:Y:S02]  /*0430*/  @P0 SHF.L.W.U32.HI R3, R4, R0.reuse, R3 ;  /* 0x0000000004030219 */ /* 0x084fe40000010e03 */
[----:B---3--:R-:W-:Y:S02]  /*0440*/  @P0 SHF.L.W.U32.HI R4, R5, R0, R4 ;  /* 0x0000000005040219 */ /* 0x008fe40000010e04 */
[----:B------:R-:W-:Y:S02]  /*0450*/  ISETP.GE.AND P0, PT, R7, RZ, PT ;  /* 0x000000ff0700720c */ /* 0x000fe40003f06270 */
[C-C-:B------:R-:W-:Y:S01]  /*0460*/  SHF.L.W.U32.HI R0, R4.reuse, 0x2, R3.reuse ;  /* 0x0000000204007819 */ /* 0x140fe20000010e03 */
[----:B------:R-:W-:Y:S01]  /*0470*/  IMAD.SHL.U32 R4, R4, 0x4, RZ ;  /* 0x0000000404047824 */ /* 0x000fe200078e00ff */
[----:B------:R-:W-:Y:S02]  /*0480*/  SHF.R.U32.HI R3, RZ, 0x1e, R3 ;  /* 0x0000001eff037819 */ /* 0x000fe40000011603 */
[----:B------:R-:W-:-:S02]  /*0490*/  SHF.R.S32.HI R5, RZ, 0x1f, R0 ;  /* 0x0000001fff057819 */ /* 0x000fc40000011400 */
[C---:B------:R-:W-:Y:S02]  /*04a0*/  LOP3.LUT R7, R0.reuse, R7, RZ, 0x3c, !PT ;  /* 0x0000000700077212 */ /* 0x040fe400078e3cff */
[C---:B------:R-:W-:Y:S02]  /*04b0*/  LOP3.LUT R4, R5.reuse, R4, RZ, 0x3c, !PT ;  /* 0x0000000405047212 */ /* 0x040fe400078e3cff */
[----:B------:R-:W-:Y:S02]  /*04c0*/  LOP3.LUT R5, R5, R0, RZ, 0x3c, !PT ;  /* 0x0000000005057212 */ /* 0x000fe400078e3cff */
[----:B------:R-:W-:Y:S02]  /*04d0*/  LEA.HI R0, R0, R3, RZ, 0x1 ;  /* 0x0000000300007211 */ /* 0x000fe400078f08ff */
[----:B------:R-:W-:Y:S02]  /*04e0*/  ISETP.GE.AND P1, PT, R7, RZ, PT ;  /* 0x000000ff0700720c */ /* 0x000fe40003f26270 */
[----:B------:R-:W0:Y:S01]  /*04f0*/  I2F.F64.S64 R4, R4 ;  /* 0x0000000400047312 */ /* 0x000e220000301c00 */
[----:B------:R-:W-:-:S04]  /*0500*/  IMAD.MOV R3, RZ, RZ, -R0 ;  /* 0x000000ffff037224 */ /* 0x000fc800078e0a00 */
[----:B------:R-:W-:Y:S01]  /*0510*/  @!P0 IMAD.MOV.U32 R0, RZ, RZ, R3 ;  /* 0x000000ffff008224 */ /* 0x000fe200078e0003 */
[----:B0-----:R-:W-:-:S10]  /*0520*/  DMUL R10, R4, UR4 ;  /* 0x00000004040a7c28 */ /* 0x001fd40008000000 */
[----:B------:R-:W0:Y:S02]  /*0530*/  F2F.F32.F64 R10, R10 ;  /* 0x0000000a000a7310 */ /* 0x000e240000301000 */
[----:B0-----:R-:W-:-:S07]  /*0540*/  FSEL R3, -R10, R10, !P1 ;  /* 0x0000000a0a037208 */ /* 0x001fce0004800100 */
.L_x_2:
[----:B------:R-:W-:Y:S05]  /*0550*/  BSYNC.RECONVERGENT B0 ;  /* 0x0000000000007941 */ /* 0x000fea0003800200 */
.L_x_1:
[----:B------:R-:W-:Y:S01]  /*0560*/  LOP3.LUT R10, R0, 0x1, RZ, 0xc0, !PT ;  /* 0x00000001000a7812 */ /* 0x000fe200078ec0ff */
[----:B------:R-:W-:Y:S02]  /*0570*/  IMAD.MOV.U32 R7, RZ, RZ, 0x37cbac00 ;  /* 0x37cbac00ff077424 */ /* 0x000fe400078e00ff */
[----:B------:R-:W-:Y:S01]  /*0580*/  FMUL R4, R3, R3 ;  /* 0x0000000303047220 */ /* 0x000fe20000400000 */
[----:B------:R-:W-:Y:S01]  /*0590*/  IMAD.MOV.U32 R11, RZ, RZ, 0x3effffff ;  /* 0x3effffffff0b7424 */ /* 0x000fe200078e00ff */
[----:B------:R-:W-:Y:S01]  /*05a0*/  ISETP.NE.U32.AND P0, PT, R10, 0x1, PT ;  /* 0x000000010a00780c */ /* 0x000fe20003f05070 */
[----:B------:R-:W-:Y:S02]  /*05b0*/  IMAD.MOV.U32 R10, RZ, RZ, 0x3d2aaabb ;  /* 0x3d2aaabbff0a7424 */ /* 0x000fe400078e00ff */
[----:B------:R-:W-:Y:S01]  /*05c0*/  FFMA R5, R4, R7, -0.0013887860113754868507 ;  /* 0xbab607ed04057423 */ /* 0x000fe20000000007 */
[----:B------:R-:W-:Y:S01]  /*05d0*/  LOP3.LUT P1, RZ, R0, 0x2, RZ, 0xc0, !PT ;  /* 0x0000000200ff7812 */ /* 0x000fe2000782c0ff */
[----:B------:R-:W-:Y:S01]  /*05e0*/  BSSY.RECONVERGENT B0, `(.L_x_4) ;  /* 0x000004d000007945 */ /* 0x000fe20003800200 */
[----:B------:R-:W-:-:S02]  /*05f0*/  FSEL R15, -R11, -0.16666662693023681641, !P0 ;  /* 0xbe2aaaa80b0f7808 */ /* 0x000fc40004000100 */
[----:B------:R-:W-:Y:S02]  /*0600*/  FSEL R5, R5, -0.00019574658654164522886, !P0 ;  /* 0xb94d415305057808 */ /* 0x000fe40004000000 */
[----:B------:R-:W-:Y:S02]  /*0610*/  FSEL R13, R10, 0.0083327032625675201416, !P0 ;  /* 0x3c0885e40a0d7808 */ /* 0x000fe40004000000 */
[----:B------:R-:W-:-:S03]  /*0620*/  FSEL R0, R3, 1, P0 ;  /* 0x3f80000003007808 */ /* 0x000fc60000000000 */
[----:B------:R-:W-:Y:S01]  /*0630*/  FFMA R5, R4, R5, R13 ;  /* 0x0000000504057223 */ /* 0x000fe2000000000d */
[----:B------:R-:W-:Y:S01]  /*0640*/  FMUL R13, R6, 4 ;  /* 0x40800000060d7820 */ /* 0x000fe20000400000 */
[C---:B------:R-:W-:Y:S02]  /*0650*/  FFMA R3, R4.reuse, R0, RZ ;  /* 0x0000000004037223 */ /* 0x040fe400000000ff */
[----:B------:R-:W-:Y:S01]  /*0660*/  FFMA R5, R4, R5, R15 ;  /* 0x0000000504057223 */ /* 0x000fe2000000000f */
[C---:B------:R-:W-:Y:S01]  /*0670*/  FMUL R12, R13.reuse, 0.63661974668502807617 ;  /* 0x3f22f9830d0c7820 */ /* 0x040fe20000400000 */
[----:B------:R-:W-:Y:S02]  /*0680*/  FSETP.GE.AND P0, PT, |R13|, 105615, PT ;  /* 0x47ce47800d00780b */ /* 0x000fe40003f06200 */
[----:B------:R-:W-:-:S03]  /*0690*/  FFMA R5, R3, R5, R0 ;  /* 0x0000000503057223 */ /* 0x000fc60000000000 */
[----:B------:R-:W0:Y:S01]  /*06a0*/  F2I.NTZ R12, R12 ;  /* 0x0000000c000c7305 */ /* 0x000e220000203100 */
[----:B------:R-:W-:-:S07]  /*06b0*/  @P1 FADD R5, RZ, -R5 ;  /* 0x80000005ff051221 */ /* 0x000fce0000000000 */
[----:B------:R-:W1:Y:S01]  /*06c0*/  F2F.F64.F32 R4, R5 ;  /* 0x0000000500047310 */ /* 0x000e620000201800 */
[----:B0-----:R-:W-:-:S05]  /*06d0*/  I2FP.F32.S32 R0, R12 ;  /* 0x0000000c00007245 */ /* 0x001fca0000201400 */
[----:B------:R-:W-:Y:S01]  /*06e0*/  FFMA R3, R0, -1.5707962512969970703, R13 ;  /* 0xbfc90fda00037823 */ /* 0x000fe2000000000d */
[----:B-1----:R-:W-:-:S03]  /*06f0*/  DFMA R8, R4, 0.5, R8 ;  /* 0x3fe000000408782b */ /* 0x002fc60000000008 */
[----:B------:R-:W-:-:S04]  /*0700*/  FFMA R3, R0, -7.5497894158615963534e-08, R3 ;  /* 0xb3a2216800037823 */ /* 0x000fc80000000003 */
[----:B------:R-:W-:Y:S01]  /*0710*/  FFMA R0, R0, -5.3903029534742383927e-15, R3 ;  /* 0xa7c234c500007823 */ /* 0x000fe20000000003 */
[----:B------:R-:W-:Y:S06]  /*0720*/  @!P0 BRA `(.L_x_5) ;  /* 0x0000000000e08947 */ /* 0x000fec0003800000 */
[----:B------:R-:W-:-:S13]  /*0730*/  FSETP.NEU.AND P0, PT, |R13|, +INF , PT ;  /* 0x7f8000000d00780b */ /* 0x000fda0003f0d200 */
[----:B------:R-:W-:Y:S05]  /*0740*/  @!P0 BRA `(.L_x_6) ;  /* 0x0000000000d08947 */ /* 0x000fea0003800000 */
[----:B------:R-:W-:Y:S01]  /*0750*/  IMAD.SHL.U32 R3, R13, 0x100, RZ ;  /* 0x000001000d037824 */ /* 0x000fe200078e00ff */
[----:B------:R-:W0:Y:S01]  /*0760*/  LDCU.64 UR8, c[0x4][URZ] ;  /* 0x01000000ff0877ac */ /* 0x000e220008000a00 */
[----:B------:R-:W-:Y:S02]  /*0770*/  IMAD.MOV.U32 R12, RZ, RZ, RZ ;  /* 0x000000ffff0c7224 */ /* 0x000fe400078e00ff */
[----:B------:R-:W-:Y:S01]  /*0780*/  IMAD.MOV.U32 R0, RZ, RZ, R1 ;  /* 0x000000ffff007224 */ /* 0x000fe200078e0001 */
[----:B------:R-:W-:Y:S01]  /*0790*/  LOP3.LUT R3, R3, 0x80000000, RZ, 0xfc, !PT ;  /* 0x8000000003037812 */ /* 0x000fe200078efcff */
[----:B------:R-:W-:Y:S01]  /*07a0*/  UMOV UR5, URZ ;  /* 0x000000ff00057c82 */ /* 0x000fe20008000000 */
[----:B------:R-:W-:-:S05]  /*07b0*/  UMOV UR4, URZ ;  /* 0x000000ff00047c82 */ /* 0x000fca0008000000 */
.L_x_7:
        /* <DEDUP_REMOVED lines=33> */
[C---:B0-----:R-:W-:Y:S02]  /*09d0*/  LEA.HI R12, R0.reuse, R3, RZ, 0x1 ;  /* 0x00000003000c7211 */ /* 0x041fe400078f08ff */
[C---:B------:R-:W-:Y:S02]  /*09e0*/  LOP3.LUT R4, R5.reuse, R4, RZ, 0x3c, !PT ;  /* 0x0000000405047212 */ /* 0x040fe400078e3cff */
[----:B------:R-:W-:Y:S02]  /*09f0*/  LOP3.LUT R5, R5, R0, RZ, 0x3c, !PT ;  /* 0x0000000005057212 */ /* 0x000fe400078e3cff */
[----:B------:R-:W-:Y:S01]  /*0a00*/  LOP3.LUT R13, R0, R13, RZ, 0x3c, !PT ;  /* 0x0000000d000d7212 */ /* 0x000fe200078e3cff */
[----:B------:R-:W-:-:S03]  /*0a10*/  IMAD.MOV R0, RZ, RZ, -R12 ;  /* 0x000000ffff007224 */ /* 0x000fc600078e0a0c */
[----:B------:R-:W0:Y:S01]  /*0a20*/  I2F.F64.S64 R4, R4 ;  /* 0x0000000400047312 */ /* 0x000e220000301c00 */
[----:B------:R-:W-:Y:S01]  /*0a30*/  ISETP.GE.AND P1, PT, R13, RZ, PT ;  /* 0x000000ff0d00720c */ /* 0x000fe20003f26270 */
[----:B------:R-:W-:Y:S01]  /*0a40*/  @!P0 IMAD.MOV.U32 R12, RZ, RZ, R0 ;  /* 0x000000ffff0c8224 */ /* 0x000fe200078e0000 */
[----:B0-----:R-:W-:-:S10]  /*0a50*/  DMUL R14, R4, UR4 ;  /* 0x00000004040e7c28 */ /* 0x001fd40008000000 */
[----:B------:R-:W0:Y:S02]  /*0a60*/  F2F.F32.F64 R14, R14 ;  /* 0x0000000e000e7310 */ /* 0x000e240000301000 */
[----:B0-----:R-:W-:Y:S01]  /*0a70*/  FSEL R0, -R14, R14, !P1 ;  /* 0x0000000e0e007208 */ /* 0x001fe20004800100 */
[----:B------:R-:W-:Y:S06]  /*0a80*/  BRA `(.L_x_5) ;  /* 0x0000000000087947 */ /* 0x000fec0003800000 */
.L_x_6:
[----:B------:R-:W-:Y:S01]  /*0a90*/  FMUL R0, RZ, R13 ;  /* 0x0000000dff007220 */ /* 0x000fe20000400000 */
[----:B------:R-:W-:-:S07]  /*0aa0*/  IMAD.MOV.U32 R12, RZ, RZ, RZ ;  /* 0x000000ffff0c7224 */ /* 0x000fce00078e00ff */
.L_x_5:
[----:B------:R-:W-:Y:S05]  /*0ab0*/  BSYNC.RECONVERGENT B0 ;  /* 0x0000000000007941 */ /* 0x000fea0003800200 */
.L_x_4:
[----:B------:R-:W-:Y:S01]  /*0ac0*/  FMUL R3, R0, R0 ;  /* 0x0000000000037220 */ /* 0x000fe20000400000 */
[----:B------:R-:W-:Y:S01]  /*0ad0*/  LOP3.LUT R5, R12, 0x1, RZ, 0xc0, !PT ;  /* 0x000000010c057812 */ /* 0x000fe200078ec0ff */
[----:B------:R-:W-:Y:S01]  /*0ae0*/  FMUL R13, R6, 8 ;  /* 0x41000000060d7820 */ /* 0x000fe20000400000 */
[----:B------:R-:W-:Y:S01]  /*0af0*/  LOP3.LUT P1, RZ, R12, 0x2, RZ, 0xc0, !PT ;  /* 0x000000020cff7812 */ /* 0x000fe2000782c0ff */
[----:B------:R-:W-:Y:S01]  /*0b00*/  FFMA R4, R3, R7, -0.0013887860113754868507 ;  /* 0xbab607ed03047423 */ /* 0x000fe20000000007 */
[----:B------:R-:W-:Y:S01]  /*0b10*/  ISETP.NE.U32.AND P0, PT, R5, 0x1, PT ;  /* 0x000000010500780c */ /* 0x000fe20003f05070 */
[----:B------:R-:W-:Y:S03]  /*0b20*/  BSSY.RECONVERGENT B0, `(.L_x_8) ;  /* 0x000004c000007945 */ /* 0x000fe60003800200 */
[----:B------:R-:W-:Y:S02]  /*0b30*/  FSEL R4, R4, -0.00019574658654164522886, !P0 ;  /* 0xb94d415304047808 */ /* 0x000fe40004000000 */
[----:B------:R-:W-:-:S02]  /*0b40*/  FSEL R14, R10, 0.0083327032625675201416, !P0 ;  /* 0x3c0885e40a0e7808 */ /* 0x000fc40004000000 */
[----:B------:R-:W-:Y:S02]  /*0b50*/  FSEL R12, -R11, -0.16666662693023681641, !P0 ;  /* 0xbe2aaaa80b0c7808 */ /* 0x000fe40004000100 */
[----:B------:R-:W-:Y:S01]  /*0b60*/  FSEL R0, R0, 1, P0 ;  /* 0x3f80000000007808 */ /* 0x000fe20000000000 */
[----:B------:R-:W-:Y:S01]  /*0b70*/  FFMA R4, R3, R4, R14 ;  /* 0x0000000403047223 */ /* 0x000fe2000000000e */
[C---:B------:R-:W-:Y:S01]  /*0b80*/  FMUL R14, R13.reuse, 0.63661974668502807617 ;  /* 0x3f22f9830d0e7820 */ /* 0x040fe20000400000 */
[----:B------:R-:W-:Y:S02]  /*0b90*/  FSETP.GE.AND P0, PT, |R13|, 105615, PT ;  /* 0x47ce47800d00780b */ /* 0x000fe40003f06200 */
[C---:B------:R-:W-:Y:S01]  /*0ba0*/  FFMA R4, R3.reuse, R4, R12 ;  /* 0x0000000403047223 */ /* 0x040fe2000000000c */
[----:B------:R-:W-:Y:S01]  /*0bb0*/  FFMA R3, R3, R0, RZ ;  /* 0x0000000003037223 */ /* 0x000fe200000000ff */
[----:B------:R-:W0:Y:S03]  /*0bc0*/  F2I.NTZ R12, R14 ;  /* 0x0000000e000c7305 */ /* 0x000e260000203100 */
[----:B------:R-:W-:-:S04]  /*0bd0*/  FFMA R4, R3, R4, R0 ;  /* 0x0000000403047223 */ /* 0x000fc80000000000 */
[----:B------:R-:W-:-:S06]  /*0be0*/  @P1 FADD R4, RZ, -R4 ;  /* 0x80000004ff041221 */ /* 0x000fcc0000000000 */
[----:B------:R-:W1:Y:S01]  /*0bf0*/  F2F.F64.F32 R4, R4 ;  /* 0x0000000400047310 */ /* 0x000e620000201800 */
[----:B0-----:R-:W-:-:S05]  /*0c00*/  I2FP.F32.S32 R0, R12 ;  /* 0x0000000c00007245 */ /* 0x001fca0000201400 */
[----:B------:R-:W-:-:S04]  /*0c10*/  FFMA R3, R0, -1.5707962512969970703, R13 ;  /* 0xbfc90fda00037823 */ /* 0x000fc8000000000d */
[----:B------:R-:W-:Y:S01]  /*0c20*/  FFMA R3, R0, -7.5497894158615963534e-08, R3 ;  /* 0xb3a2216800037823 */ /* 0x000fe20000000003 */
[----:B-1----:R-:W-:-:S03]  /*0c30*/  DFMA R8, R4, 0.25, R8 ;  /* 0x3fd000000408782b */ /* 0x002fc60000000008 */
[----:B------:R-:W-:Y:S01]  /*0c40*/  FFMA R0, R0, -5.3903029534742383927e-15, R3 ;  /* 0xa7c234c500007823 */ /* 0x000fe20000000003 */
[----:B------:R-:W-:Y:S07]  /*0c50*/  @!P0 BRA `(.L_x_9) ;  /* 0x0000000000e08947 */ /* 0x000fee0003800000 */
        /* <DEDUP_REMOVED lines=9> */
.L_x_11:
        /* <DEDUP_REMOVED lines=45> */
.L_x_10:
[----:B------:R-:W-:Y:S01]  /*0fc0*/  FMUL R0, RZ, R13 ;  /* 0x0000000dff007220 */ /* 0x000fe20000400000 */
[----:B------:R-:W-:-:S07]  /*0fd0*/  IMAD.MOV.U32 R12, RZ, RZ, RZ ;  /* 0x000000ffff0c7224 */ /* 0x000fce00078e00ff */
.L_x_9:
[----:B------:R-:W-:Y:S05]  /*0fe0*/  BSYNC.RECONVERGENT B0 ;  /* 0x0000000000007941 */ /* 0x000fea0003800200 */
.L_x_8:
        /* <DEDUP_REMOVED lines=23> */
[----:B-1----:R-:W-:-:S03]  /*1160*/  DFMA R8, R4, 0.125, R8 ;  /* 0x3fc000000408782b */ /* 0x002fc60000000008 */
        /* <DEDUP_REMOVED lines=11> */
.L_x_15:
        /* <DEDUP_REMOVED lines=45> */
.L_x_14:
[----:B------:R-:W-:Y:S01]  /*14f0*/  FMUL R0, RZ, R13 ;  /* 0x0000000dff007220 */ /* 0x000fe20000400000 */
[----:B------:R-:W-:-:S07]  /*1500*/  IMAD.MOV.U32 R12, RZ, RZ, RZ ;  /* 0x000000ffff0c7224 */ /* 0x000fce00078e00ff */
.L_x_13:
[----:B------:R-:W-:Y:S05]  /*1510*/  BSYNC.RECONVERGENT B0 ;  /* 0x0000000000007941 */ /* 0x000fea0003800200 */
.L_x_12:
[----:B------:R-:W-:Y:S01]  /*1520*/  FMUL R3, R0, R0 ;  /* 0x0000000000037220 */ /* 0x000fe20000400000 */
[----:B------:R-:W-:Y:S01]  /*1530*/  LOP3.LUT R5, R12, 0x1, RZ, 0xc0, !PT ;  /* 0x000000010c057812 */ /* 0x000fe200078ec0ff */
[----:B------:R-:W-:Y:S01]  /*1540*/  FMUL R13, R6, 32 ;  /* 0x42000000060d7820 */ /* 0x000fe20000400000 */
[----:B------:R-:W-:Y:S01]  /*1550*/  LOP3.LUT P1, RZ, R12, 0x2, RZ, 0xc0, !PT ;  /* 0x000000020cff7812 */ /* 0x000fe2000782c0ff */
[----:B------:R-:W-:Y:S01]  /*1560*/  FFMA R4, R3, R7, -0.0013887860113754868507 ;  /* 0xbab607ed03047423 */ /* 0x000fe20000000007 */
[----:B------:R-:W-:Y:S01]  /*1570*/  ISETP.NE.U32.AND P0, PT, R5, 0x1, PT ;  /* 0x000000010500780c */ /* 0x000fe20003f05070 */
[----:B------:R-:W-:Y:S01]  /*1580*/  FMUL R12, R13, 0.63661974668502807617 ;  /* 0x3f22f9830d0c7820 */ /* 0x000fe20000400000 */
[----:B------:R-:W-:Y:S02]  /*1590*/  BSSY.RECONVERGENT B0, `(.L_x_16) ;  /* 0x000004b000007945 */ /* 0x000fe40003800200 */
[----:B------:R-:W-:Y:S02]  /*15a0*/  FSEL R4, R4, -0.00019574658654164522886, !P0 ;  /* 0xb94d415304047808 */ /* 0x000fe40004000000 */
[----:B------:R-:W-:Y:S01]  /*15b0*/  FSEL R14, R10, 0.0083327032625675201416, !P0 ;  /* 0x3c0885e40a0e7808 */ /* 0x000fe20004000000 */
[----:B------:R-:W0:Y:S01]  /*15c0*/  F2I.NTZ R12, R12 ;  /* 0x0000000c000c7305 */ /* 0x000e220000203100 */
[----:B------:R-:W-:-:S02]  /*15d0*/  FSEL R6, -R11, -0.16666662693023681641, !P0 ;  /* 0xbe2aaaa80b067808 */ /* 0x000fc40004000100 */
[----:B------:R-:W-:Y:S01]  /*15e0*/  FSEL R0, R0, 1, P0 ;  /* 0x3f80000000007808 */ /* 0x000fe20000000000 */
[----:B------:R-:W-:Y:S01]  /*15f0*/  FFMA R4, R3, R4, R14 ;  /* 0x0000000403047223 */ /* 0x000fe2000000000e */
[----:B------:R-:W-:-:S03]  /*1600*/  FSETP.GE.AND P0, PT, |R13|, 105615, PT ;  /* 0x47ce47800d00780b */ /* 0x000fc60003f06200 */
[C---:B------:R-:W-:Y:S01]  /*1610*/  FFMA R4, R3.reuse, R4, R6 ;  /* 0x0000000403047223 */ /* 0x040fe20000000006 */
[----:B------:R-:W-:-:S04]  /*1620*/  FFMA R3, R3, R0, RZ ;  /* 0x0000000003037223 */ /* 0x000fc800000000ff */
[----:B------:R-:W-:Y:S01]  /*1630*/  FFMA R4, R3, R4, R0 ;  /* 0x0000000403047223 */ /* 0x000fe20000000000 */
[----:B0-----:R-:W-:-:S03]  /*1640*/  I2FP.F32.S32 R0, R12 ;  /* 0x0000000c00007245 */ /* 0x001fc60000201400 */
[----:B------:R-:W-:Y:S02]  /*1650*/  @P1 FADD R4, RZ, -R4 ;  /* 0x80000004ff041221 */ /* 0x000fe40000000000 */
[----:B------:R-:W-:-:S04]  /*1660*/  FFMA R3, R0, -1.5707962512969970703, R13 ;  /* 0xbfc90fda00037823 */ /* 0x000fc8000000000d */
[----:B------:R-:W0:Y:S01]  /*1670*/  F2F.F64.F32 R4, R4 ;  /* 0x0000000400047310 */ /* 0x000e220000201800 */
[----:B------:R-:W-:-:S04]  /*1680*/  FFMA R3, R0, -7.5497894158615963534e-08, R3 ;  /* 0xb3a2216800037823 */ /* 0x000fc80000000003 */
[----:B------:R-:W-:Y:S01]  /*1690*/  FFMA R0, R0, -5.3903029534742383927e-15, R3 ;  /* 0xa7c234c500007823 */ /* 0x000fe20000000003 */
[----:B0-----:R-:W-:Y:S01]  /*16a0*/  DFMA R8, R4, 0.0625, R8 ;  /* 0x3fb000000408782b */ /* 0x001fe20000000008 */
[----:B------:R-:W-:Y:S10]  /*16b0*/  @!P0 BRA `(.L_x_17) ;  /* 0x0000000000e08947 */ /* 0x000ff40003800000 */
        /* <DEDUP_REMOVED lines=9> */
.L_x_19:
        /* <DEDUP_REMOVED lines=33> */
[C---:B------:R-:W-:Y:S02]  /*1960*/  LEA.HI R12, R0.reuse, R3, RZ, 0x1 ;  /* 0x00000003000c7211 */ /* 0x040fe400078f08ff */
[C---:B------:R-:W-:Y:S02]  /*1970*/  LOP3.LUT R4, R5.reuse, R4, RZ, 0x3c, !PT ;  /* 0x0000000405047212 */ /* 0x040fe400078e3cff */
[----:B------:R-:W-:Y:S02]  /*1980*/  LOP3.LUT R5, R5, R0, RZ, 0x3c, !PT ;  /* 0x0000000005057212 */ /* 0x000fe400078e3cff */
[----:B------:R-:W-:Y:S01]  /*1990*/  LOP3.LUT R13, R0, R13, RZ, 0x3c, !PT ;  /* 0x0000000d000d7212 */ /* 0x000fe200078e3cff */
[----:B------:R-:W-:-:S03]  /*19a0*/  IMAD.MOV R0, RZ, RZ, -R12 ;  /* 0x000000ffff007224 */ /* 0x000fc600078e0a0c */
[----:B------:R-:W1:Y:S01]  /*19b0*/  I2F.F64.S64 R4, R4 ;  /* 0x0000000400047312 */ /* 0x000e620000301c00 */
[----:B------:R-:W-:Y:S01]  /*19c0*/  ISETP.GE.AND P1, PT, R13, RZ, PT ;  /* 0x000000ff0d00720c */ /* 0x000fe20003f26270 */
[----:B------:R-:W-:Y:S01]  /*19d0*/  @!P0 IMAD.MOV.U32 R12, RZ, RZ, R0 ;  /* 0x000000ffff0c8224 */ /* 0x000fe200078e0000 */
[----:B-1----:R-:W-:-:S10]  /*19e0*/  DMUL R14, R4, UR4 ;  /* 0x00000004040e7c28 */ /* 0x002fd40008000000 */
[----:B------:R-:W1:Y:S02]  /*19f0*/  F2F.F32.F64 R14, R14 ;  /* 0x0000000e000e7310 */ /* 0x000e640000301000 */
[----:B-1----:R-:W-:Y:S01]  /*1a00*/  FSEL R0, -R14, R14, !P1 ;  /* 0x0000000e0e007208 */ /* 0x002fe20004800100 */
[----:B0-----:R-:W-:Y:S06]  /*1a10*/  BRA `(.L_x_17) ;  /* 0x0000000000087947 */ /* 0x001fec0003800000 */
.L_x_18:
[----:B------:R-:W-:Y:S01]  /*1a20*/  FMUL R0, RZ, R13 ;  /* 0x0000000dff007220 */ /* 0x000fe20000400000 */
[----:B------:R-:W-:-:S07]  /*1a30*/  IMAD.MOV.U32 R12, RZ, RZ, RZ ;  /* 0x000000ffff0c7224 */ /* 0x000fce00078e00ff */
.L_x_17:
[----:B------:R-:W-:Y:S05]  /*1a40*/  BSYNC.RECONVERGENT B0 ;  /* 0x0000000000007941 */ /* 0x000fea0003800200 */
.L_x_16:
[----:B------:R-:W-:Y:S01]  /*1a50*/  FMUL R3, R0, R0 ;  /* 0x0000000000037220 */ /* 0x000fe20000400000 */
[C---:B------:R-:W-:Y:S02]  /*1a60*/  LOP3.LUT R4, R12.reuse, 0x1, RZ, 0xc0, !PT ;  /* 0x000000010c047812 */ /* 0x040fe400078ec0ff */
[----:B------:R-:W-:Y:S01]  /*1a70*/  LOP3.LUT P1, RZ, R12, 0x2, RZ, 0xc0, !PT ;  /* 0x000000020cff7812 */ /* 0x000fe2000782c0ff */
[----:B------:R-:W-:Y:S01]  /*1a80*/  FFMA R7, R3, R7, -0.0013887860113754868507 ;  /* 0xbab607ed03077423 */ /* 0x000fe20000000007 */
[----:B------:R-:W-:-:S04]  /*1a90*/  ISETP.NE.U32.AND P0, PT, R4, 0x1, PT ;  /* 0x000000010400780c */ /* 0x000fc80003f05070 */
[----:B------:R-:W-:Y:S02]  /*1aa0*/  FSEL R10, R10, 0.0083327032625675201416, !P0 ;  /* 0x3c0885e40a0a7808 */ /* 0x000fe40004000000 */
[----:B------:R-:W-:Y:S02]  /*1ab0*/  FSEL R4, R7, -0.00019574658654164522886, !P0 ;  /* 0xb94d415307047808 */ /* 0x000fe40004000000 */
[----:B------:R-:W-:Y:S01]  /*1ac0*/  FSEL R0, R0, 1, P0 ;  /* 0x3f80000000007808 */ /* 0x000fe20000000000 */
[----:B------:R-:W0:Y:S01]  /*1ad0*/  LDC.64 R6, c[0x0][0x388] ;  /* 0x0000e200ff067b82 */ /* 0x000e220000000a00 */
[----:B------:R-:W-:Y:S01]  /*1ae0*/  FSEL R11, -R11, -0.16666662693023681641, !P0 ;  /* 0xbe2aaaa80b0b7808 */ /* 0x000fe20004000100 */
[C---:B------:R-:W-:Y:S02]  /*1af0*/  FFMA R4, R3.reuse, R4, R10 ;  /* 0x0000000403047223 */ /* 0x040fe4000000000a */
[C---:B------:R-:W-:Y:S02]  /*1b00*/  FFMA R5, R3.reuse, R0, RZ ;  /* 0x0000000003057223 */ /* 0x040fe400000000ff */
[----:B------:R-:W-:-:S04]  /*1b10*/  FFMA R4, R3, R4, R11 ;  /* 0x0000000403047223 */ /* 0x000fc8000000000b */
[----:B------:R-:W-:-:S04]  /*1b20*/  FFMA R0, R5, R4, R0 ;  /* 0x0000000405007223 */ /* 0x000fc80000000000 */
[----:B------:R-:W-:-:S04]  /*1b30*/  @P1 FADD R0, RZ, -R0 ;  /* 0x80000000ff001221 */ /* 0x000fc80000000000 */
[----:B------:R-:W1:Y:S01]  /*1b40*/  F2F.F64.F32 R4, R0 ;  /* 0x0000000000047310 */ /* 0x000e620000201800 */
[----:B0-----:R-:W-:Y:S01]  /*1b50*/  IMAD.WIDE R2, R2, 0x8, R6 ;  /* 0x0000000802027825 */ /* 0x001fe200078e0206 */
[----:B-1----:R-:W-:-:S07]  /*1b60*/  DFMA R4, R4, 0.03125, R8 ;  /* 0x3fa000000404782b */ /* 0x002fce0000000008 */
[----:B------:R-:W-:Y:S01]  /*1b70*/  STG.E.64 desc[UR6][R2.64], R4 ;  /* 0x0000000402007986 */ /* 0x000fe2000c101b06 */
[----:B------:R-:W-:Y:S05]  /*1b80*/  EXIT ;  /* 0x000000000000794d */ /* 0x000fea0003800000 */
.L_x_0:
[----:B------:R-:W0:Y:S02]  /*1b90*/  LDCU UR4, c[0x0][0x390] ;  /* 0x00007200ff0477ac */ /* 0x000e240008000800 */
[----:B0-----:R-:W-:-:S13]  /*1ba0*/  ISETP.GE.AND P0, PT, R2, UR4, PT ;  /* 0x0000000402007c0c */ /* 0x001fda000bf06270 */
[----:B------:R-:W-:Y:S05]  /*1bb0*/  @P0 EXIT ;  /* 0x000000000000094d */ /* 0x000fea0003800000 */
[----:B------:R-:W0:Y:S02]  /*1bc0*/  LDC.64 R4, c[0x0][0x380] ;  /* 0x0000e000ff047b82 */ /* 0x000e240000000a00 */
[----:B0-----:R-:W-:-:S06]  /*1bd0*/  IMAD.WIDE R10, R2, 0x8, R4 ;  /* 0x00000008020a7825 */ /* 0x001fcc00078e0204 */
[----:B------:R-:W2:Y:S01]  /*1be0*/  LDG.E.64 R10, desc[UR6][R10.64] ;  /* 0x000000060a0a7981 */ /* 0x000ea2000c1e1b00 */
[----:B------:R-:W-:Y:S01]  /*1bf0*/  BSSY.RECONVERGENT B0, `(.L_x_20) ;  /* 0x000001b000007945 */ /* 0x000fe20003800200 */
[----:B--2---:R-:W-:-:S08]  /*1c00*/  DADD R4, R10, R10 ;  /* 0x000000000a047229 */ /* 0x004fd0000000000a */
[----:B------:R-:W-:-:S14]  /*1c10*/  DSETP.NEU.AND P0, PT, |R4|, +INF , PT ;  /* 0x7ff000000400742a */ /* 0x000fdc0003f0d200 */
[----:B------:R-:W-:Y:S01]  /*1c20*/  @!P0 DMUL R8, RZ, R4 ;  /* 0x00000004ff088228 */ /* 0x000fe20000000000 */
[----:B------:R-:W-:Y:S01]  /*1c30*/  @!P0 IMAD.MOV.U32 R0, RZ, RZ, RZ ;  /* 0x000000ffff008224 */ /* 0x000fe200078e00ff */
[----:B------:R-:W-:Y:S09]  /*1c40*/  @!P0 BRA `(.L_x_21) ;  /* 0x0000000000548947 */ /* 0x000ff20003800000 */
[----:B------:R-:W-:Y:S01]  /*1c50*/  UMOV UR4, 0x6dc9c883 ;  /* 0x6dc9c88300047882 */ /* 0x000fe20000000000 */
[----:B------:R-:W-:Y:S01]  /*1c60*/  UMOV UR5, 0x3fe45f30 ;  /* 0x3fe45f3000057882 */ /* 0x000fe20000000000 */
[C---:B------:R-:W-:Y:S02]  /*1c70*/  DSETP.GE.AND P0, PT, |R4|.reuse, 2.14748364800000000000e+09, PT ;  /* 0x41e000000400742a */ /* 0x040fe40003f06200 */
[----:B------:R-:W-:Y:S01]  /*1c80*/  DMUL R6, R4, UR4 ;  /* 0x0000000404067c28 */ /* 0x000fe20008000000 */
[----:B------:R-:W-:Y:S01]  /*1c90*/  UMOV UR4, 0x54442d18 ;  /* 0x54442d1800047882 */ /* 0x000fe20000000000 */
[----:B------:R-:W-:-:S04]  /*1ca0*/  UMOV UR5, 0x3ff921fb ;  /* 0x3ff921fb00057882 */ /* 0x000fc80000000000 */
[----:B------:R-:W0:Y:S08]  /*1cb0*/  F2I.F64 R0, R6 ;  /* 0x0000000600007311 */ /* 0x000e300000301100 */
[----:B0-----:R-:W0:Y:S02]  /*1cc0*/  I2F.F64 R8, R0 ;  /* 0x0000000000087312 */ /* 0x001e240000201c00 */
[----:B0-----:R-:W-:Y:S01]  /*1cd0*/  DFMA R12, R8, -UR4, R4 ;  /* 0x80000004080c7c2b */ /* 0x001fe20008000004 */
[----:B------:R-:W-:Y:S01]  /*1ce0*/  UMOV UR4, 0x33145c00 ;  /* 0x33145c0000047882 */ /* 0x000fe20000000000 */
[----:B------:R-:W-:-:S06]  /*1cf0*/  UMOV UR5, 0x3c91a626 ;  /* 0x3c91a62600057882 */ /* 0x000fcc0000000000 */
[----:B------:R-:W-:Y:S01]  /*1d00*/  DFMA R12, R8, -UR4, R12 ;  /* 0x80000004080c7c2b */ /* 0x000fe2000800000c */
[----:B------:R-:W-:Y:S01]  /*1d10*/  UMOV UR4, 0x252049c0 ;  /* 0x252049c000047882 */ /* 0x000fe20000000000 */
[----:B------:R-:W-:-:S06]  /*1d20*/  UMOV UR5, 0x397b839a ;  /* 0x397b839a00057882 */ /* 0x000fcc0000000000 */
[----:B------:R-:W-:Y:S01]  /*1d30*/  DFMA R8, R8, -UR4, R12 ;  /* 0x8000000408087c2b */ /* 0x000fe2000800000c */
[----:B------:R-:W-:Y:S10]  /*1d40*/  @!P0 BRA `(.L_x_21) ;  /* 0x0000000000148947 */ /* 0x000ff40003800000 */
[----:B------:R-:W-:Y:S01]  /*1d50*/  IMAD.MOV.U32 R8, RZ, RZ, R4 ;  /* 0x000000ffff087224 */ /* 0x000fe200078e0004 */
[----:B------:R-:W-:Y:S01]  /*1d60*/  MOV R0, 0x1d90 ;  /* 0x00001d9000007802 */ /* 0x000fe20000000f00 */
[----:B------:R-:W-:-:S07]  /*1d70*/  IMAD.MOV.U32 R3, RZ, RZ, R5 ;  /* 0x000000ffff037224 */ /* 0x000fce00078e0005 */
[----:B------:R-:W-:Y:S05]  /*1d80*/  CALL.REL.NOINC `($_Z7fun_gpuPdS_ii$__internal_trig_reduction_slowpathd) ;  /* 0x0000001000487944 */ /* 0x000fea0003c00000 */
[----:B------:R-:W-:-:S07]  /*1d90*/  IMAD.MOV.U32 R0, RZ, RZ, R3 ;  /* 0x000000ffff007224 */ /* 0x000fce00078e0003 */
.L_x_21:
[----:B------:R-:W-:Y:S05]  /*1da0*/  BSYNC.RECONVERGENT B0 ;  /* 0x0000000000007941 */ /* 0x000fea0003800200 */
.L_x_20:
[----:B------:R-:W0:Y:S01]  /*1db0*/  LDCU.64 UR4, c[0x4][0x10] ;  /* 0x01000200ff0477ac */ /* 0x000e220008000a00 */
[----:B------:R-:W-:-:S05]  /*1dc0*/  IMAD.SHL.U32 R3, R0, 0x40, RZ ;  /* 0x0000004000037824 */ /* 0x000fca00078e00ff */
[----:B------:R-:W-:-:S04]  /*1dd0*/  LOP3.LUT R3, R3, 0x40, RZ, 0xc0, !PT ;  /* 0x0000004003037812 */ /* 0x000fc800078ec0ff */
[----:B0-----:R-:W-:-:S05]  /*1de0*/  IADD3 R22, P0, PT, R3, UR4, RZ ;  /* 0x0000000403167c10 */ /* 0x001fca000ff1e0ff */
[----:B------:R-:W-:-:S05]  /*1df0*/  IMAD.X R23, RZ, RZ, UR5, P0 ;  /* 0x00000005ff177e24 */ /* 0x000fca00080e06ff */
[----:B------:R-:W2:Y:S04]  /*1e00*/  LDG.E.128.CONSTANT R4, desc[UR6][R22.64] ;  /* 0x0000000616047981 */ /* 0x000ea8000c1e9d00 */
[----:B------:R-:W3:Y:S04]  /*1e10*/  LDG.E.128.CONSTANT R12, desc[UR6][R22.64+0x10] ;  /* 0x00001006160c7981 */ /* 0x000ee8000c1e9d00 */
[----:B------:R-:W4:Y:S01]  /*1e20*/  LDG.E.128.CONSTANT R16, desc[UR6][R22.64+0x20] ;  /* 0x0000200616107981 */ /* 0x000f22000c1e9d00 */
[----:B------:R-:W-:Y:S01]  /*1e30*/  LOP3.LUT R3, R0, 0x1, RZ, 0xc0, !PT ;  /* 0x0000000100037812 */ /* 0x000fe200078ec0ff */
[----:B------:R-:W-:Y:S01]  /*1e40*/  IMAD.MOV.U32 R24, RZ, RZ, 0x20fd8164 ;  /* 0x20fd8164ff187424 */ /* 0x000fe200078e00ff */
[----:B------:R-:W-:Y:S01]  /*1e50*/  DMUL R20, R8, R8 ;  /* 0x0000000808147228 */ /* 0x000fe20000000000 */
[----:B------:R-:W-:Y:S01]  /*1e60*/  BSSY.RECONVERGENT B0, `(.L_x_22) ;  /* 0x000002f000007945 */ /* 0x000fe20003800200 */
[----:B------:R-:W-:Y:S01]  /*1e70*/  ISETP.NE.U32.AND P0, PT, R3, 0x1, PT ;  /* 0x000000010300780c */ /* 0x000fe20003f05070 */
[----:B------:R-:W-:-:S03]  /*1e80*/  IMAD.MOV.U32 R3, RZ, RZ, 0x3da8ff83 ;  /* 0x3da8ff83ff037424 */ /* 0x000fc600078e00ff */
[----:B------:R-:W-:Y:S02]  /*1e90*/  FSEL R24, R24, -8.06006814911005101289e+34, !P0 ;  /* 0xf9785eba18187808 */ /* 0x000fe40004000000 */
[----:B------:R-:W-:-:S06]  /*1ea0*/  FSEL R25, -R3, 0.11223486810922622681, !P0 ;  /* 0x3de5db6503197808 */ /* 0x000fcc0004000100 */
[----:B--2---:R-:W-:-:S08]  /*1eb0*/  DFMA R4, R20, R24, R4 ;  /* 0x000000181404722b */ /* 0x004fd00000000004 */
[----:B------:R-:W-:Y:S02]  /*1ec0*/  DFMA R4, R20, R4, R6 ;  /* 0x000000041404722b */ /* 0x000fe40000000006 */
[----:B------:R-:W-:-:S06]  /*1ed0*/  DMUL R6, R10, 4 ;  /* 0x401000000a067828 */ /* 0x000fcc0000000000 */
[----:B---3--:R-:W-:-:S08]  /*1ee0*/  DFMA R4, R20, R4, R12 ;  /* 0x000000041404722b */ /* 0x008fd0000000000c */
[----:B------:R-:W-:-:S08]  /*1ef0*/  DFMA R4, R20, R4, R14 ;  /* 0x000000041404722b */ /* 0x000fd0000000000e */
[----:B----4-:R-:W-:-:S08]  /*1f00*/  DFMA R4, R20, R4, R16 ;  /* 0x000000041404722b */ /* 0x010fd00000000010 */
[----:B------:R-:W-:-:S08]  /*1f10*/  DFMA R4, R20, R4, R18 ;  /* 0x000000041404722b */ /* 0x000fd00000000012 */
[----:B------:R-:W-:Y:S02]  /*1f20*/  DFMA R8, R4, R8, R8 ;  /* 0x000000080408722b */ /* 0x000fe40000000008 */
[----:B------:R-:W-:-:S10]  /*1f30*/  DFMA R4, R20, R4, 1 ;  /* 0x3ff000001404742b */ /* 0x000fd40000000004 */
[----:B------:R-:W-:Y:S02]  /*1f40*/  FSEL R8, R4, R8, !P0 ;  /* 0x0000000804087208 */ /* 0x000fe40004000000 */
[----:B------:R-:W-:Y:S02]  /*1f50*/  FSEL R9, R5, R9, !P0 ;  /* 0x0000000905097208 */ /* 0x000fe40004000000 */
[----:B------:R-:W-:-:S04]  /*1f60*/  LOP3.LUT P0, RZ, R0, 0x2, RZ, 0xc0, !PT ;  /* 0x0000000200ff7812 */ /* 0x000fc8000780c0ff */
[----:B------:R-:W-:-:S10]  /*1f70*/  DADD R4, RZ, -R8 ;  /* 0x00000000ff047229 */ /* 0x000fd40000000808 */
[----:B------:R-:W-:Y:S02]  /*1f80*/  FSEL R18, R8, R4, !P0 ;  /* 0x0000000408127208 */ /* 0x000fe40004000000 */
[----:B------:R-:W-:Y:S01]  /*1f90*/  FSEL R19, R9, R5, !P0 ;  /* 0x0000000509137208 */ /* 0x000fe20004000000 */
[----:B------:R-:W-:-:S05]  /*1fa0*/  DSETP.NEU.AND P0, PT, |R6|, +INF , PT ;  /* 0x7ff000000600742a */ /* 0x000fca0003f0d200 */
[----:B------:R-:W-:-:S09]  /*1fb0*/  DFMA R18, R18, 0.5, R10 ;  /* 0x3fe000001212782b */ /* 0x000fd2000000000a */
[----:B------:R-:W-:Y:S05]  /*1fc0*/  @!P0 BRA `(.L_x_23) ;  /* 0x0000000000588947 */ /* 0x000fea0003800000 */
        /* <DEDUP_REMOVED lines=20> */
[----:B------:R-:W-:Y:S01]  /*2110*/  IMAD.MOV.U32 R0, RZ, RZ, R3 ;  /* 0x000000ffff007224 */ /* 0x000fe200078e0003 */
[----:B------:R-:W-:Y:S06]  /*2120*/  BRA `(.L_x_24) ;  /* 0x0000000000087947 */ /* 0x000fec0003800000 */
.L_x_23:
[----:B------:R-:W-:Y:S01]  /*2130*/  DMUL R8, RZ, R6 ;  /* 0x00000006ff087228 */ /* 0x000fe20000000000 */
[----:B------:R-:W-:-:S10]  /*2140*/  IMAD.MOV.U32 R0, RZ, RZ, RZ ;  /* 0x000000ffff007224 */ /* 0x000fd400078e00ff */
.L_x_24:
[----:B------:R-:W-:Y:S05]  /*2150*/  BSYNC.RECONVERGENT B0 ;  /* 0x0000000000007941 */ /* 0x000fea0003800200 */
.L_x_22:
        /* <DEDUP_REMOVED lines=17> */
[----:B------:R-:W-:-:S08]  /*2270*/  DFMA R4, R16, R4, R6 ;  /* 0x000000041004722b */ /* 0x000fd00000000006 */
[----:B---3--:R-:W-:-:S08]  /*2280*/  DFMA R4, R16, R4, R12 ;  /* 0x000000041004722b */ /* 0x008fd0000000000c */
[----:B------:R-:W-:-:S08]  /*2290*/  DFMA R4, R16, R4, R14 ;  /* 0x000000041004722b */ /* 0x000fd0000000000e */
[----:B----4-:R-:W-:-:S08]  /*22a0*/  DFMA R4, R16, R4, R20 ;  /* 0x000000041004722b */ /* 0x010fd00000000014 */
[----:B------:R-:W-:-:S08]  /*22b0*/  DFMA R4, R16, R4, R22 ;  /* 0x000000041004722b */ /* 0x000fd00000000016 */
[----:B------:R-:W-:Y:S02]  /*22c0*/  DFMA R8, R4, R8, R8 ;  /* 0x000000080408722b */ /* 0x000fe40000000008 */
[----:B------:R-:W-:-:S10]  /*22d0*/  DFMA R4, R16, R4, 1 ;  /* 0x3ff000001004742b */ /* 0x000fd40000000004 */
[----:B------:R-:W-:Y:S02]  /*22e0*/  FSEL R8, R4, R8, !P0 ;  /* 0x0000000804087208 */ /* 0x000fe40004000000 */
[----:B------:R-:W-:Y:S01]  /*22f0*/  FSEL R9, R5, R9, !P0 ;  /* 0x0000000905097208 */ /* 0x000fe20004000000 */
[----:B------:R-:W-:Y:S01]  /*2300*/  DMUL R4, R10, 8 ;  /* 0x402000000a047828 */ /* 0x000fe20000000000 */
[----:B------:R-:W-:-:S04]  /*2310*/  LOP3.LUT P0, RZ, R0, 0x2, RZ, 0xc0, !PT ;  /* 0x0000000200ff7812 */ /* 0x000fc8000780c0ff */
[----:B------:R-:W-:-:S10]  /*2320*/  DADD R6, RZ, -R8 ;  /* 0x00000000ff067229 */ /* 0x000fd40000000808 */
[----:B------:R-:W-:Y:S02]  /*2330*/  FSEL R6, R8, R6, !P0 ;  /* 0x0000000608067208 */ /* 0x000fe40004000000 */
[----:B------:R-:W-:Y:S01]  /*2340*/  FSEL R7, R9, R7, !P0 ;  /* 0x0000000709077208 */ /* 0x000fe20004000000 */
[----:B------:R-:W-:-:S05]  /*2350*/  DSETP.NEU.AND P0, PT, |R4|, +INF , PT ;  /* 0x7ff000000400742a */ /* 0x000fca0003f0d200 */
[----:B------:R-:W-:-:S09]  /*2360*/  DFMA R18, R6, 0.25, R18 ;  /* 0x3fd000000612782b */ /* 0x000fd20000000012 */
        /* <DEDUP_REMOVED lines=23> */
.L_x_26:
[----:B------:R-:W-:Y:S01]  /*24e0*/  DMUL R8, RZ, R4 ;  /* 0x00000004ff087228 */ /* 0x000fe20000000000 */
[----:B------:R-:W-:-:S10]  /*24f0*/  IMAD.MOV.U32 R0, RZ, RZ, RZ ;  /* 0x000000ffff007224 */ /* 0x000fd400078e00ff */
.L_x_27:
[----:B------:R-:W-:Y:S05]  /*2500*/  BSYNC.RECONVERGENT B0 ;  /* 0x0000000000007941 */ /* 0x000fea0003800200 */
.L_x_25:
        /* <DEDUP_REMOVED lines=32> */
[----:B------:R-:W-:-:S09]  /*2710*/  DFMA R18, R6, 0.125, R18 ;  /* 0x3fc000000612782b */ /* 0x000fd20000000012 */
        /* <DEDUP_REMOVED lines=23> */
.L_x_29:
[----:B------:R-:W-:Y:S01]  /*2890*/  DMUL R8, RZ, R4 ;  /* 0x00000004ff087228 */ /* 0x000fe20000000000 */
[----:B------:R-:W-:-:S10]  /*28a0*/  IMAD.MOV.U32 R0, RZ, RZ, RZ ;  /* 0x000000ffff007224 */ /* 0x000fd400078e00ff */
.L_x_30:
[----:B------:R-:W-:Y:S05]  /*28b0*/  BSYNC.RECONVERGENT B0 ;  /* 0x0000000000007941 */ /* 0x000fea0003800200 */
.L_x_28:
        /* <DEDUP_REMOVED lines=13> */
[----:B------:R-:W-:Y:S01]  /*2990*/  IMAD.MOV.U32 R3, RZ, RZ, 0x3da8ff83 ;  /* 0x3da8ff83ff037424 */ /* 0x000fe200078e00ff */
[----:B------:R-:W-:-:S02]  /*29a0*/  DMUL R10, R10, 32 ;  /* 0x404000000a0a7828 */ /* 0x000fc40000000000 */
        /* <DEDUP_REMOVED lines=17> */
[----:B------:R-:W-:-:S09]  /*2ac0*/  DFMA R18, R4, 0.0625, R18 ;  /* 0x3fb000000412782b */ /* 0x000fd20000000012 */
        /* <DEDUP_REMOVED lines=21> */
[----:B------:R-:W-:Y:S02]  /*2c20*/  IMAD.MOV.U32 R0, RZ, RZ, R3 ;  /* 0x000000ffff007224 */ /* 0x000fe400078e0003 */
[----:B------:R-:W-:Y:S02]  /*2c30*/  IMAD.MOV.U32 R16, RZ, RZ, R8 ;  /* 0x000000ffff107224 */ /* 0x000fe400078e0008 */
[----:B------:R-:W-:Y:S01]  /*2c40*/  IMAD.MOV.U32 R17, RZ, RZ, R9 ;  /* 0x000000ffff117224 */ /* 0x000fe200078e0009 */
[----:B------:R-:W-:Y:S06]  /*2c50*/  BRA `(.L_x_33) ;  /* 0x0000000000087947 */ /* 0x000fec0003800000 */
.L_x_32:
[----:B------:R-:W-:Y:S01]  /*2c60*/  DMUL R16, RZ, R10 ;  /* 0x0000000aff107228 */ /* 0x000fe20000000000 */
[----:B------:R-:W-:-:S10]  /*2c70*/  IMAD.MOV.U32 R0, RZ, RZ, RZ ;  /* 0x000000ffff007224 */ /* 0x000fd400078e00ff */
.L_x_33:
[----:B------:R-:W-:Y:S05]  /*2c80*/  BSYNC.RECONVERGENT B0 ;  /* 0x0000000000007941 */ /* 0x000fea0003800200 */
.L_x_31:
        /* <DEDUP_REMOVED lines=10> */
[----:B------:R-:W-:-:S02]  /*2d30*/  DMUL R20, R16, R16 ;  /* 0x0000001010147228 */ /* 0x000fc40000000000 */
[----:B------:R-:W-:Y:S01]  /*2d40*/  ISETP.NE.U32.AND P0, PT, R3, 0x1, PT ;  /* 0x000000010300780c */ /* 0x000fe20003f05070 */
[----:B------:R-:W-:-:S03]  /*2d50*/  IMAD.MOV.U32 R3, RZ, RZ, 0x3da8ff83 ;  /* 0x3da8ff83ff037424 */ /* 0x000fc600078e00ff */
[----:B------:R-:W-:Y:S02]  /*2d60*/  FSEL R24, R24, -8.06006814911005101289e+34, !P0 ;  /* 0xf9785eba18187808 */ /* 0x000fe40004000000 */
[----:B------:R-:W-:-:S06]  /*2d70*/  FSEL R25, -R3, 0.11223486810922622681, !P0 ;  /* 0x3de5db6503197808 */ /* 0x000fcc0004000100 */
[----:B--2---:R-:W-:-:S08]  /*2d80*/  DFMA R4, R20, R24, R4 ;  /* 0x000000181404722b */ /* 0x004fd00000000004 */
[----:B------:R-:W-:-:S08]  /*2d90*/  DFMA R4, R20, R4, R6 ;  /* 0x000000041404722b */ /* 0x000fd00000000006 */
[C---:B---3--:R-:W-:Y:S01]  /*2da0*/  DFMA R4, R20.reuse, R4, R8 ;  /* 0x000000041404722b */ /* 0x048fe20000000008 */
[----:B------:R-:W0:Y:S07]  /*2db0*/  LDC.64 R8, c[0x0][0x388] ;  /* 0x0000e200ff087b82 */ /* 0x000e2e0000000a00 */
[----:B------:R-:W-:-:S08]  /*2dc0*/  DFMA R4, R20, R4, R10 ;  /* 0x000000041404722b */ /* 0x000fd0000000000a */
[----:B----4-:R-:W-:-:S08]  /*2dd0*/  DFMA R4, R20, R4, R12 ;  /* 0x000000041404722b */ /* 0x010fd0000000000c */
[----:B------:R-:W-:Y:S01]  /*2de0*/  DFMA R4, R20, R4, R14 ;  /* 0x000000041404722b */ /* 0x000fe2000000000e */
[----:B0-----:R-:W-:-:S07]  /*2df0*/  IMAD.WIDE R8, R2, 0x8, R8 ;  /* 0x0000000802087825 */ /* 0x001fce00078e0208 */
[----:B------:R-:W-:Y:S02]  /*2e00*/  DFMA R16, R4, R16, R16 ;  /* 0x000000100410722b */ /* 0x000fe40000000010 */
[----:B------:R-:W-:-:S10]  /*2e10*/  DFMA R4, R20, R4, 1 ;  /* 0x3ff000001404742b */ /* 0x000fd40000000004 */
[----:B------:R-:W-:Y:S02]  /*2e20*/  FSEL R6, R4, R16, !P0 ;  /* 0x0000001004067208 */ /* 0x000fe40004000000 */
[----:B------:R-:W-:Y:S02]  /*2e30*/  FSEL R7, R5, R17, !P0 ;  /* 0x0000001105077208 */ /* 0x000fe40004000000 */
[----:B------:R-:W-:-:S04]  /*2e40*/  LOP3.LUT P0, RZ, R0, 0x2, RZ, 0xc0, !PT ;  /* 0x0000000200ff7812 */ /* 0x000fc8000780c0ff */
[----:B------:R-:W-:-:S10]  /*2e50*/  DADD R4, RZ, -R6 ;  /* 0x00000000ff047229 */ /* 0x000fd40000000806 */
[----:B------:R-:W-:Y:S02]  /*2e60*/  FSEL R4, R6, R4, !P0 ;  /* 0x0000000406047208 */ /* 0x000fe40004000000 */
[----:B------:R-:W-:-:S06]  /*2e70*/  FSEL R5, R7, R5, !P0 ;  /* 0x0000000507057208 */ /* 0x000fcc0004000000 */
[----:B------:R-:W-:-:S07]  /*2e80*/  DFMA R18, R4, 0.03125, R18 ;  /* 0x3fa000000412782b */ /* 0x000fce0000000012 */
[----:B------:R-:W-:Y:S01]  /*2e90*/  STG.E.64 desc[UR6][R8.64], R18 ;  /* 0x0000001208007986 */ /* 0x000fe2000c101b06 */
[----:B------:R-:W-:Y:S05]  /*2ea0*/  EXIT ;  /* 0x000000000000794d */ /* 0x000fea0003800000 */
        .type           $_Z7fun_gpuPdS_ii$__internal_trig_reduction_slowpathd,@function
        .size           $_Z7fun_gpuPdS_ii$__internal_trig_reduction_slowpathd,(.L_x_42 - $_Z7fun_gpuPdS_ii$__internal_trig_reduction_slowpathd)
$_Z7fun_gpuPdS_ii$__internal_trig_reduction_slowpathd:
[--C-:B------:R-:W-:Y:S01]  /*2eb0*/  SHF.R.U32.HI R4, RZ, 0x14, R3.reuse ;  /* 0x00000014ff047819 */ /* 0x100fe20000011603 */
[----:B------:R-:W-:Y:S02]  /*2ec0*/  IMAD.MOV.U32 R9, RZ, RZ, R3 ;  /* 0x000000ffff097224 */ /* 0x000fe400078e0003 */
[----:B------:R-:W-:Y:S01]  /*2ed0*/  IMAD.MOV.U32 R5, RZ, RZ, RZ ;  /* 0x000000ffff057224 */ /* 0x000fe200078e00ff */
[----:B------:R-:W-:-:S04]  /*2ee0*/  LOP3.LUT R6, R4, 0x7ff, RZ, 0xc0, !PT ;  /* 0x000007ff04067812 */ /* 0x000fc800078ec0ff */
[----:B------:R-:W-:-:S13]  /*2ef0*/  ISETP.NE.AND P0, PT, R6, 0x7ff, PT ;  /* 0x000007ff0600780c */ /* 0x000fda0003f05270 */
[----:B------:R-:W-:Y:S05]  /*2f00*/  @!P0 BRA `(.L_x_34) ;  /* 0x0000000800488947 */ /* 0x000fea0003800000 */
[----:B------:R-:W-:Y:S01]  /*2f10*/  VIADD R6, R6, 0xfffffc00 ;  /* 0xfffffc0006067836 */ /* 0x000fe20000000000 */
[----:B------:R-:W-:Y:S01]  /*2f20*/  BSSY.RECONVERGENT B1, `(.L_x_35) ;  /* 0x000002f000017945 */ /* 0x000fe20003800200 */
[----:B------:R-:W-:Y:S01]  /*2f30*/  VIADD R7, R1, 0x20 ;  /* 0x0000002001077836 */ /* 0x000fe20000000000 */
[----:B------:R-:W-:Y:S02]  /*2f40*/  CS2R R16, SRZ ;  /* 0x0000000000107805 */ /* 0x000fe4000001ff00 */
[----:B------:R-:W-:Y:S02]  /*2f50*/  SHF.R.U32.HI R5, RZ, 0x6, R6 ;  /* 0x00000006ff057819 */ /* 0x000fe40000011606 */
[----:B------:R-:W-:Y:S02]  /*2f60*/  ISETP.GE.U32.AND P0, PT, R6, 0x80, PT ;  /* 0x000000800600780c */ /* 0x000fe40003f06070 */
[C---:B------:R-:W-:Y:S02]  /*2f70*/  IADD3 R6, PT, PT, -R5.reuse, 0x13, RZ ;  /* 0x0000001305067810 */ /* 0x040fe40007ffe1ff */
[----:B------:R-:W-:-:S02]  /*2f80*/  IADD3 R22, PT, PT, -R5, 0xf, RZ ;  /* 0x0000000f05167810 */ /* 0x000fc40007ffe1ff */
[----:B------:R-:W-:-:S04]  /*2f90*/  SEL R6, R6, 0x12, P0 ;  /* 0x0000001206067807 */ /* 0x000fc80000000000 */
[----:B------:R-:W-:-:S13]  /*2fa0*/  ISETP.GE.AND P0, PT, R22, R6, PT ;  /* 0x000000061600720c */ /* 0x000fda0003f06270 */
[----:B------:R-:W-:Y:S05]  /*2fb0*/  @P0 BRA `(.L_x_36) ;  /* 0x0000000000940947 */ /* 0x000fea0003800000 */
[----:B------:R-:W0:Y:S01]  /*2fc0*/  LDC.64 R12, c[0x0][0x358] ;  /* 0x0000d600ff0c7b82 */ /* 0x000e220000000a00 */
[C---:B------:R-:W-:Y:S01]  /*2fd0*/  SHF.L.U64.HI R14, R8.reuse, 0xb, R9 ;  /* 0x0000000b080e7819 */ /* 0x040fe20000010209 */
[----:B------:R-:W-:Y:S01]  /*2fe0*/  BSSY.RECONVERGENT B2, `(.L_x_37) ;  /* 0x0000021000027945 */ /* 0x000fe20003800200 */
[----:B------:R-:W-:Y:S01]  /*2ff0*/  IMAD.SHL.U32 R9, R8, 0x800, RZ ;  /* 0x0000080008097824 */ /* 0x000fe200078e00ff */
[----:B------:R-:W-:Y:S01]  /*3000*/  IADD3 R21, PT, PT, RZ, -R5, -R6 ;  /* 0x80000005ff157210 */ /* 0x000fe20007ffe806 */
[----:B------:R-:W-:Y:S01]  /*3010*/  IMAD.MOV.U32 R20, RZ, RZ, RZ ;  /* 0x000000ffff147224 */ /* 0x000fe200078e00ff */
[----:B------:R-:W-:Y:S02]  /*3020*/  CS2R R16, SRZ ;  /* 0x0000000000107805 */ /* 0x000fe4000001ff00 */
[----:B------:R-:W-:-:S07]  /*3030*/  LOP3.LUT R8, R14, 0x80000000, RZ, 0xfc, !PT ;  /* 0x800000000e087812 */ /* 0x000fce00078efcff */
.L_x_38:
[----:B------:R-:W1:Y:S01]  /*3040*/  LDC.64 R14, c[0x4][0x8] ;  /* 0x01000200ff0e7b82 */ /* 0x000e620000000a00 */
[----:B0-----:R-:W-:Y:S02]  /*3050*/  R2UR UR4, R12 ;  /* 0x000000000c0472ca */ /* 0x001fe400000e0000 */
[----:B------:R-:W-:Y:S01]  /*3060*/  R2UR UR5, R13 ;  /* 0x000000000d0572ca */ /* 0x000fe200000e0000 */
[----:B-1----:R-:W-:-:S12]  /*3070*/  IMAD.WIDE R26, R22, 0x8, R14 ;  /* 0x00000008161a7825 */ /* 0x002fd800078e020e */
[----:B------:R-:W2:Y:S01]  /*3080*/  LDG.E.64.CONSTANT R14, desc[UR4][R26.64] ;  /* 0x000000041a0e7981 */ /* 0x000ea2000c1e9b00 */
[----:B------:R-:W-:Y:S02]  /*3090*/  VIADD R21, R21, 0x1 ;  /* 0x0000000115157836 */ /* 0x000fe40000000000 */
[----:B------:R-:W-:Y:S02]  /*30a0*/  VIADD R22, R22, 0x1 ;  /* 0x0000000116167836 */ /* 0x000fe40000000000 */
[----:B--2---:R-:W-:-:S04]  /*30b0*/  IMAD.WIDE.U32 R16, P2, R14, R9, R16 ;  /* 0x000000090e107225 */ /* 0x004fc80007840010 */
[CC--:B------:R-:W-:Y:S02]  /*30c0*/  IMAD R23, R14.reuse, R8.reuse, RZ ;  /* 0x000000080e177224 */ /* 0x0c0fe400078e02ff */
[----:B------:R-:W-:Y:S02]  /*30d0*/  IMAD R24, R15, R9, RZ ;  /* 0x000000090f187224 */ /* 0x000fe400078e02ff */
[----:B------:R-:W-:Y:S01]  /*30e0*/  IMAD.HI.U32 R14, R14, R8, RZ ;  /* 0x000000080e0e7227 */ /* 0x000fe200078e00ff */
[----:B------:R-:W-:-:S03]  /*30f0*/  IADD3 R23, P0, PT, R23, R17, RZ ;  /* 0x0000001117177210 */ /* 0x000fc60007f1e0ff */
[----:B------:R-:W-:Y:S01]  /*3100*/  IMAD R17, R20, 0x8, R7 ;  /* 0x0000000814117824 */ /* 0x000fe200078e0207 */
[----:B------:R-:W-:Y:S01]  /*3110*/  IADD3 R25, P1, PT, R24, R23, RZ ;  /* 0x0000001718197210 */ /* 0x000fe20007f3e0ff */
[----:B------:R-:W-:Y:S02]  /*3120*/  IMAD.MOV.U32 R24, RZ, RZ, R16 ;  /* 0x000000ffff187224 */ /* 0x000fe400078e0010 */
[----:B------:R-:W-:-:S03]  /*3130*/  IMAD.HI.U32 R16, R15, R9, RZ ;  /* 0x000000090f107227 */ /* 0x000fc600078e00ff */
[----:B------:R0:W-:Y:S01]  /*3140*/  STL.64 [R17], R24 ;  /* 0x0000001811007387 */ /* 0x0001e20000100a00 */
[----:B------:R-:W-:Y:S02]  /*3150*/  IMAD.X R23, RZ, RZ, R14, P2 ;  /* 0x000000ffff177224 */ /* 0x000fe400010e060e */
[----:B------:R-:W-:-:S03]  /*3160*/  IMAD.HI.U32 R14, R15, R8, RZ ;  /* 0x000000080f0e7227 */ /* 0x000fc600078e00ff */
[----:B------:R-:W-:Y:S01]  /*3170*/  IADD3.X R16, P0, PT, R16, R23, RZ, P0, !PT ;  /* 0x0000001710107210 */ /* 0x000fe2000071e4ff */
[----:B------:R-:W-:Y:S02]  /*3180*/  IMAD R15, R15, R8, RZ ;  /* 0x000000080f0f7224 */ /* 0x000fe400078e02ff */
[----:B------:R-:W-:Y:S02]  /*3190*/  VIADD R20, R20, 0x1 ;  /* 0x0000000114147836 */ /* 0x000fe40000000000 */
[----:B------:R-:W-:Y:S01]  /*31a0*/  IMAD.X R14, RZ, RZ, R14, P0 ;  /* 0x000000ffff0e7224 */ /* 0x000fe200000e060e */
[----:B------:R-:W-:Y:S02]  /*31b0*/  ISETP.NE.AND P0, PT, R21, -0xf, PT ;  /* 0xfffffff11500780c */ /* 0x000fe40003f05270 */
[----:B------:R-:W-:-:S05]  /*31c0*/  IADD3.X R16, P1, PT, R15, R16, RZ, P1, !PT ;  /* 0x000000100f107210 */ /* 0x000fca0000f3e4ff */
[----:B0-----:R-:W-:-:S06]  /*31d0*/  IMAD.X R17, RZ, RZ, R14, P1 ;  /* 0x000000ffff117224 */ /* 0x001fcc00008e060e */
[----:B------:R-:W-:Y:S05]  /*31e0*/  @P0 BRA `(.L_x_38) ;  /* 0xfffffffc00940947 */ /* 0x000fea000383ffff */
[----:B------:R-:W-:Y:S05]  /*31f0*/  BSYNC.RECONVERGENT B2 ;  /* 0x0000000000027941 */ /* 0x000fea0003800200 */
.L_x_37:
[----:B------:R-:W-:-:S07]  /*3200*/  IMAD.MOV.U32 R22, RZ, RZ, R6 ;  /* 0x000000ffff167224 */ /* 0x000fce00078e0006 */
.L_x_36:
[----:B------:R-:W-:Y:S05]  /*3210*/  BSYNC.RECONVERGENT B1 ;  /* 0x0000000000017941 */ /* 0x000fea0003800200 */
.L_x_35:
[----:B------:R-:W-:Y:S01]  /*3220*/  LOP3.LUT P0, R21, R4, 0x3f, RZ, 0xc0, !PT ;  /* 0x0000003f04157812 */ /* 0x000fe2000780c0ff */
[----:B------:R-:W-:-:S04]  /*3230*/  IMAD.IADD R22, R5, 0x1, R22 ;  /* 0x0000000105167824 */ /* 0x000fc800078e0216 */
[----:B------:R-:W-:-:S05]  /*3240*/  IMAD.U32 R13, R22, 0x8, R7 ;  /* 0x00000008160d7824 */ /* 0x000fca00078e0007 */
[----:B------:R0:W-:Y:S04]  /*3250*/  STL.64 [R13+-0x78], R16 ;  /* 0xffff88100d007387 */ /* 0x0001e80000100a00 */
[----:B------:R-:W2:Y:S04]  /*3260*/  @P0 LDL.64 R14, [R1+0x28] ;  /* 0x00002800010e0983 */ /* 0x000ea80000100a00 */
[----:B------:R-:W3:Y:S04]  /*3270*/  LDL.64 R6, [R1+0x30] ;  /* 0x0000300001067983 */ /* 0x000ee80000100a00 */
[----:B------:R-:W4:Y:S01]  /*3280*/  LDL.64 R4, [R1+0x38] ;  /* 0x0000380001047983 */ /* 0x000f220000100a00 */
[----:B------:R-:W-:Y:S01]  /*3290*/  @P0 LOP3.LUT R9, R21, 0x3f, RZ, 0x3c, !PT ;  /* 0x0000003f15090812 */ /* 0x000fe200078e3cff */
[----:B------:R-:W-:Y:S01]  /*32a0*/  BSSY.RECONVERGENT B1, `(.L_x_39) ;  /* 0x0000034000017945 */ /* 0x000fe20003800200 */
[----:B--2---:R-:W-:-:S02]  /*32b0*/  @P0 SHF.R.U64 R12, R14, 0x1, R15 ;  /* 0x000000010e0c0819 */ /* 0x004fc4000000120f */
[----:B------:R-:W-:Y:S02]  /*32c0*/  @P0 SHF.R.U32.HI R14, RZ, 0x1, R15 ;  /* 0x00000001ff0e0819 */ /* 0x000fe4000001160f */
[----:B---3--:R-:W-:Y:S02]  /*32d0*/  @P0 SHF.L.U32 R15, R6, R21, RZ ;  /* 0x00000015060f0219 */ /* 0x008fe400000006ff */
[----:B------:R-:W-:Y:S02]  /*32e0*/  @P0 SHF.R.U64 R12, R12, R9, R14 ;  /* 0x000000090c0c0219 */ /* 0x000fe4000000120e */
[--C-:B------:R-:W-:Y:S02]  /*32f0*/  @P0 SHF.R.U32.HI R8, RZ, 0x1, R7.reuse ;  /* 0x00000001ff080819 */ /* 0x100fe40000011607 */
[C-C-:B------:R-:W-:Y:S02]  /*3300*/  @P0 SHF.R.U64 R22, R6.reuse, 0x1, R7.reuse ;  /* 0x0000000106160819 */ /* 0x140fe40000001207 */
[----:B------:R-:W-:-:S02]  /*3310*/  @P0 SHF.L.U64.HI R20, R6, R21, R7 ;  /* 0x0000001506140219 */ /* 0x000fc40000010207 */
[----:B0-----:R-:W-:Y:S02]  /*3320*/  @P0 SHF.R.U32.HI R13, RZ, R9, R14 ;  /* 0x00000009ff0d0219 */ /* 0x001fe4000001160e */
[----:B------:R-:W-:Y:S02]  /*3330*/  @P0 LOP3.LUT R6, R15, R12, RZ, 0xfc, !PT ;  /* 0x0000000c0f060212 */ /* 0x000fe400078efcff */
[----:B----4-:R-:W-:Y:S02]  /*3340*/  @P0 SHF.L.U32 R14, R4, R21, RZ ;  /* 0x00000015040e0219 */ /* 0x010fe400000006ff */
[----:B------:R-:W-:Y:S01]  /*3350*/  @P0 SHF.R.U64 R17, R22, R9, R8 ;  /* 0x0000000916110219 */ /* 0x000fe20000001208 */
[----:B------:R-:W-:Y:S01]  /*3360*/  IMAD.SHL.U32 R12, R6, 0x4, RZ ;  /* 0x00000004060c7824 */ /* 0x000fe200078e00ff */
[----:B------:R-:W-:Y:S02]  /*3370*/  @P0 LOP3.LUT R7, R20, R13, RZ, 0xfc, !PT ;  /* 0x0000000d14070212 */ /* 0x000fe400078efcff */
[----:B------:R-:W-:-:S02]  /*3380*/  @P0 SHF.L.U64.HI R21, R4, R21, R5 ;  /* 0x0000001504150219 */ /* 0x000fc40000010205 */
[----:B------:R-:W-:Y:S02]  /*3390*/  @P0 SHF.R.U32.HI R8, RZ, R9, R8 ;  /* 0x00000009ff080219 */ /* 0x000fe40000011608 */
[----:B------:R-:W-:Y:S02]  /*33a0*/  @P0 LOP3.LUT R4, R14, R17, RZ, 0xfc, !PT ;  /* 0x000000110e040212 */ /* 0x000fe400078efcff */
[----:B------:R-:W-:Y:S02]  /*33b0*/  SHF.L.U64.HI R6, R6, 0x2, R7 ;  /* 0x0000000206067819 */ /* 0x000fe40000010207 */
[----:B------:R-:W-:Y:S02]  /*33c0*/  @P0 LOP3.LUT R5, R21, R8, RZ, 0xfc, !PT ;  /* 0x0000000815050212 */ /* 0x000fe400078efcff */
[----:B------:R-:W-:Y:S02]  /*33d0*/  SHF.L.W.U32.HI R7, R7, 0x2, R4 ;  /* 0x0000000207077819 */ /* 0x000fe40000010e04 */
[----:B------:R-:W-:-:S02]  /*33e0*/  IADD3 RZ, P0, PT, RZ, -R12, RZ ;  /* 0x8000000cffff7210 */ /* 0x000fc40007f1e0ff */
[----:B------:R-:W-:Y:S02]  /*33f0*/  LOP3.LUT R8, RZ, R6, RZ, 0x33, !PT ;  /* 0x00000006ff087212 */ /* 0x000fe400078e33ff */
[----:B------:R-:W-:Y:S02]  /*3400*/  SHF.L.W.U32.HI R4, R4, 0x2, R5 ;  /* 0x0000000204047819 */ /* 0x000fe40000010e05 */
[----:B------:R-:W-:Y:S02]  /*3410*/  LOP3.LUT R9, RZ, R7, RZ, 0x33, !PT ;  /* 0x00000007ff097212 */ /* 0x000fe400078e33ff */
[----:B------:R-:W-:Y:S02]  /*3420*/  IADD3.X R13, P0, PT, RZ, R8, RZ, P0, !PT ;  /* 0x00000008ff0d7210 */ /* 0x000fe4000071e4ff */
[----:B------:R-:W-:Y:S02]  /*3430*/  LOP3.LUT R8, RZ, R4, RZ, 0x33, !PT ;  /* 0x00000004ff087212 */ /* 0x000fe400078e33ff */
[----:B------:R-:W-:-:S02]  /*3440*/  IADD3.X R14, P1, PT, RZ, R9, RZ, P0, !PT ;  /* 0x00000009ff0e7210 */ /* 0x000fc4000073e4ff */
[----:B------:R-:W-:-:S03]  /*3450*/  ISETP.GT.U32.AND P2, PT, R7, -0x1, PT ;  /* 0xffffffff0700780c */ /* 0x000fc60003f44070 */
[----:B------:R-:W-:Y:S01]  /*3460*/  IMAD.X R9, RZ, RZ, R8, P1 ;  /* 0x000000ffff097224 */ /* 0x000fe200008e0608 */
[----:B------:R-:W-:-:S04]  /*3470*/  ISETP.GT.AND.EX P0, PT, R4, -0x1, PT, P2 ;  /* 0xffffffff0400780c */ /* 0x000fc80003f04320 */
[----:B------:R-:W-:Y:S02]  /*3480*/  SEL R9, R4, R9, P0 ;  /* 0x0000000904097207 */ /* 0x000fe40000000000 */
[----:B------:R-:W-:Y:S02]  /*3490*/  SEL R14, R7, R14, P0 ;  /* 0x0000000e070e7207 */ /* 0x000fe40000000000 */
[----:B------:R-:W-:-:S04]  /*34a0*/  ISETP.NE.U32.AND P1, PT, R9, RZ, PT ;  /* 0x000000ff0900720c */ /* 0x000fc80003f25070 */
[----:B------:R-:W-:Y:S01]  /*34b0*/  SEL R7, R14, R9, !P1 ;  /* 0x000000090e077207 */ /* 0x000fe20004800000 */
[----:B------:R-:W-:-:S05]  /*34c0*/  @!P0 IMAD.MOV R12, RZ, RZ, -R12 ;  /* 0x000000ffff0c8224 */ /* 0x000fca00078e0a0c */
[----:B------:R-:W0:Y:S02]  /*34d0*/  FLO.U32 R7, R7 ;  /* 0x0000000700077300 */ /* 0x000e2400000e0000 */
[C---:B0-----:R-:W-:Y:S02]  /*34e0*/  IADD3 R15, PT, PT, -R7.reuse, 0x1f, RZ ;  /* 0x0000001f070f7810 */ /* 0x041fe40007ffe1ff */
[----:B------:R-:W-:-:S03]  /*34f0*/  IADD3 R8, PT, PT, -R7, 0x3f, RZ ;  /* 0x0000003f07087810 */ /* 0x000fc60007ffe1ff */
[----:B------:R-:W-:Y:S01]  /*3500*/  @P1 IMAD.MOV R8, RZ, RZ, R15 ;  /* 0x000000ffff081224 */ /* 0x000fe200078e020f */
[----:B------:R-:W-:-:S04]  /*3510*/  SEL R15, R6, R13, P0 ;  /* 0x0000000d060f7207 */ /* 0x000fc80000000000 */
[----:B------:R-:W-:-:S13]  /*3520*/  ISETP.NE.AND P1, PT, R8, RZ, PT ;  /* 0x000000ff0800720c */ /* 0x000fda0003f25270 */
[----:B------:R-:W-:Y:S05]  /*3530*/  @!P1 BRA `(.L_x_40) ;  /* 0x0000000000289947 */ /* 0x000fea0003800000 */
[----:B------:R-:W-:Y:S02]  /*3540*/  LOP3.LUT R7, R8, 0x3f, RZ, 0xc0, !PT ;  /* 0x0000003f08077812 */ /* 0x000fe400078ec0ff */
[--C-:B------:R-:W-:Y:S02]  /*3550*/  SHF.R.U64 R13, R12, 0x1, R15.reuse ;  /* 0x000000010c0d7819 */ /* 0x100fe4000000120f */
[----:B------:R-:W-:Y:S02]  /*3560*/  SHF.R.U32.HI R15, RZ, 0x1, R15 ;  /* 0x00000001ff0f7819 */ /* 0x000fe4000001160f */
[----:B------:R-:W-:Y:S02]  /*3570*/  LOP3.LUT R6, R8, 0x3f, RZ, 0xc, !PT ;  /* 0x0000003f08067812 */ /* 0x000fe400078e0cff */
[CC--:B------:R-:W-:Y:S02]  /*3580*/  SHF.L.U64.HI R9, R14.reuse, R7.reuse, R9 ;  /* 0x000000070e097219 */ /* 0x0c0fe40000010209 */
[----:B------:R-:W-:-:S02]  /*3590*/  SHF.L.U32 R7, R14, R7, RZ ;  /* 0x000000070e077219 */ /* 0x000fc400000006ff */
[-CC-:B------:R-:W-:Y:S02]  /*35a0*/  SHF.R.U64 R14, R13, R6.reuse, R15.reuse ;  /* 0x000000060d0e7219 */ /* 0x180fe4000000120f */
[----:B------:R-:W-:Y:S02]  /*35b0*/  SHF.R.U32.HI R6, RZ, R6, R15 ;  /* 0x00000006ff067219 */ /* 0x000fe4000001160f */
[----:B------:R-:W-:Y:S02]  /*35c0*/  LOP3.LUT R14, R7, R14, RZ, 0xfc, !PT ;  /* 0x0000000e070e7212 */ /* 0x000fe400078efcff */
[----:B------:R-:W-:-:S07]  /*35d0*/  LOP3.LUT R9, R9, R6, RZ, 0xfc, !PT ;  /* 0x0000000609097212 */ /* 0x000fce00078efcff */
.L_x_40:
[----:B------:R-:W-:Y:S05]  /*35e0*/  BSYNC.RECONVERGENT B1 ;  /* 0x0000000000017941 */ /* 0x000fea0003800200 */
.L_x_39:
[----:B------:R-:W-:Y:S01]  /*35f0*/  IMAD.WIDE.U32 R12, R14, 0x2168c235, RZ ;  /* 0x2168c2350e0c7825 */ /* 0x000fe200078e00ff */
[----:B------:R-:W-:-:S03]  /*3600*/  SHF.R.U32.HI R5, RZ, 0x1e, R5 ;  /* 0x0000001eff057819 */ /* 0x000fc60000011605 */
[----:B------:R-:W-:Y:S01]  /*3610*/  IMAD.MOV.U32 R6, RZ, RZ, R13 ;  /* 0x000000ffff067224 */ /* 0x000fe200078e000d */
[----:B------:R-:W-:Y:S01]  /*3620*/  IADD3 RZ, P1, PT, R12, R12, RZ ;  /* 0x0000000c0cff7210 */ /* 0x000fe20007f3e0ff */
[----:B------:R-:W-:Y:S01]  /*3630*/  IMAD.MOV.U32 R7, RZ, RZ, RZ ;  /* 0x000000ffff077224 */ /* 0x000fe200078e00ff */
[----:B------:R-:W-:Y:S01]  /*3640*/  LEA.HI R5, R4, R5, RZ, 0x1 ;  /* 0x0000000504057211 */ /* 0x000fe200078f08ff */
[----:B------:R-:W-:-:S04]  /*3650*/  IMAD.HI.U32 R13, R9, -0x36f0255e, RZ ;  /* 0xc90fdaa2090d7827 */ /* 0x000fc800078e00ff */
[----:B------:R-:W-:-:S04]  /*3660*/  IMAD.WIDE.U32 R6, R14, -0x36f0255e, R6 ;  /* 0xc90fdaa20e067825 */ /* 0x000fc800078e0006 */
[C---:B------:R-:W-:Y:S02]  /*3670*/  IMAD R15, R9.reuse, -0x36f0255e, RZ ;  /* 0xc90fdaa2090f7824 */ /* 0x040fe400078e02ff */
[----:B------:R-:W-:-:S04]  /*3680*/  IMAD.WIDE.U32 R6, P2, R9, 0x2168c235, R6 ;  /* 0x2168c23509067825 */ /* 0x000fc80007840006 */
[----:B------:R-:W-:Y:S01]  /*3690*/  IMAD.X R9, RZ, RZ, R13, P2 ;  /* 0x000000ffff097224 */ /* 0x000fe200010e060d */
[----:B------:R-:W-:Y:S02]  /*36a0*/  IADD3 R7, P2, PT, R15, R7, RZ ;  /* 0x000000070f077210 */ /* 0x000fe40007f5e0ff */
[----:B------:R-:W-:Y:S02]  /*36b0*/  IADD3.X RZ, P1, PT, R6, R6, RZ, P1, !PT ;  /* 0x0000000606ff7210 */ /* 0x000fe40000f3e4ff */
[C---:B------:R-:W-:Y:S01]  /*36c0*/  ISETP.GT.U32.AND P3, PT, R7.reuse, RZ, PT ;  /* 0x000000ff0700720c */ /* 0x040fe20003f64070 */
[----:B------:R-:W-:Y:S01]  /*36d0*/  IMAD.X R9, RZ, RZ, R9, P2 ;  /* 0x000000ffff097224 */ /* 0x000fe200010e0609 */
[----:B------:R-:W-:-:S04]  /*36e0*/  IADD3.X R6, P2, PT, R7, R7, RZ, P1, !PT ;  /* 0x0000000707067210 */ /* 0x000fc80000f5e4ff */
[C---:B------:R-:W-:Y:S01]  /*36f0*/  ISETP.GT.AND.EX P1, PT, R9.reuse, RZ, PT, P3 ;  /* 0x000000ff0900720c */ /* 0x040fe20003f24330 */
[----:B------:R-:W-:-:S03]  /*3700*/  IMAD.X R12, R9, 0x1, R9, P2 ;  /* 0x00000001090c7824 */ /* 0x000fc600010e0609 */
[----:B------:R-:W-:Y:S02]  /*3710*/  SEL R6, R6, R7, P1 ;  /* 0x0000000706067207 */ /* 0x000fe40000800000 */
[----:B------:R-:W-:Y:S02]  /*3720*/  SEL R7, R12, R9, P1 ;  /* 0x000000090c077207 */ /* 0x000fe40000800000 */
[----:B------:R-:W-:Y:S02]  /*3730*/  IADD3 R6, P2, PT, R6, 0x1, RZ ;  /* 0x0000000106067810 */ /* 0x000fe40007f5e0ff */
[----:B------:R-:W-:Y:S02]  /*3740*/  SEL R9, RZ, 0xffffffff, !P1 ;  /* 0xffffffffff097807 */ /* 0x000fe40004800000 */
[----:B------:R-:W-:Y:S01]  /*3750*/  LOP3.LUT P1, R3, R3, 0x80000000, RZ, 0xc0, !PT ;  /* 0x8000000003037812 */ /* 0x000fe2000782c0ff */
[----:B------:R-:W-:Y:S02]  /*3760*/  IMAD.X R7, RZ, RZ, R7, P2 ;  /* 0x000000ffff077224 */ /* 0x000fe400010e0607 */
[----:B------:R-:W-:Y:S01]  /*3770*/  IMAD.IADD R9, R9, 0x1, -R8 ;  /* 0x0000000109097824 */ /* 0x000fe200078e0a08 */
[----:B------:R-:W-:-:S02]  /*3780*/  @!P0 LOP3.LUT R3, R3, 0x80000000, RZ, 0x3c, !PT ;  /* 0x8000000003038812 */ /* 0x000fc400078e3cff */
[----:B------:R-:W-:-:S04]  /*3790*/  SHF.R.U64 R6, R6, 0xa, R7 ;  /* 0x0000000a06067819 */ /* 0x000fc80000001207 */
[----:B------:R-:W-:-:S03]  /*37a0*/  IADD3 R6, P2, PT, R6, 0x1, RZ ;  /* 0x0000000106067810 */ /* 0x000fc60007f5e0ff */
[----:B------:R-:W-:Y:S01]  /*37b0*/  @P1 IMAD.MOV R5, RZ, RZ, -R5 ;  /* 0x000000ffff051224 */ /* 0x000fe200078e0a05 */
[----:B------:R-:W-:-:S04]  /*37c0*/  LEA.HI.X R7, R7, RZ, RZ, 0x16, P2 ;  /* 0x000000ff07077211 */ /* 0x000fc800010fb4ff */
[--C-:B------:R-:W-:Y:S01]  /*37d0*/  SHF.R.U64 R8, R6, 0x1, R7.reuse ;  /* 0x0000000106087819 */ /* 0x100fe20000001207 */
[----:B------:R-:W-:Y:S01]  /*37e0*/  IMAD.SHL.U32 R6, R9, 0x100000, RZ ;  /* 0x0010000009067824 */ /* 0x000fe200078e00ff */
[----:B------:R-:W-:Y:S02]  /*37f0*/  SHF.R.U32.HI R7, RZ, 0x1, R7 ;  /* 0x00000001ff077819 */ /* 0x000fe40000011607 */
[----:B------:R-:W-:-:S04]  /*3800*/  IADD3 R8, P2, P3, RZ, RZ, R8 ;  /* 0x000000ffff087210 */ /* 0x000fc80007b5e008 */
[----:B------:R-:W-:-:S04]  /*3810*/  IADD3.X R4, PT, PT, R6, 0x3fe00000, R7, P2, P3 ;  /* 0x3fe0000006047810 */ /* 0x000fc800017e6407 */
[----:B------:R-:W-:-:S07]  /*3820*/  LOP3.LUT R9, R4, R3, RZ, 0xfc, !PT ;  /* 0x0000000304097212 */ /* 0x000fce00078efcff */
.L_x_34:
[----:B------:R-:W-:Y:S02]  /*3830*/  IMAD.MOV.U32 R3, RZ, RZ, R5 ;  /* 0x000000ffff037224 */ /* 0x000fe400078e0005 */
[----:B------:R-:W-:Y:S02]  /*3840*/  IMAD.MOV.U32 R4, RZ, RZ, R0 ;  /* 0x000000ffff047224 */ /* 0x000fe400078e0000 */
[----:B------:R-:W-:-:S04]  /*3850*/  IMAD.MOV.U32 R5, RZ, RZ, 0x0 ;  /* 0x00000000ff057424 */ /* 0x000fc800078e00ff */
[----:B------:R-:W-:Y:S05]  /*3860*/  RET.REL.NODEC R4 `(_Z7fun_gpuPdS_ii) ;  /* 0xffffffc404e47950 */ /* 0x000fea0003c3ffff */
.L_x_41:
[----:B------:R-:W-:-:S00]  /*3870*/  BRA `(.L_x_41) ;  /* 0xfffffffc00fc7947 */ /* 0x000fc0000383ffff */
[----:B------:R-:W-:-:S00]  /*3880*/  NOP ;  /* 0x0000000000007918 */ /* 0x000fc00000000000 */
[----:B------:R-:W-:-:S00]  /*3890*/  NOP ;  /* 0x0000000000007918 */ /* 0x000fc00000000000 */
[----:B------:R-:W-:-:S00]  /*38a0*/  NOP ;  /* 0x0000000000007918 */ /* 0x000fc00000000000 */
[----:B------:R-:W-:-:S00]  /*38b0*/  NOP ;  /* 0x0000000000007918 */ /* 0x000fc00000000000 */
[----:B------:R-:W-:-:S00]  /*38c0*/  NOP ;  /* 0x0000000000007918 */ /* 0x000fc00000000000 */
[----:B------:R-:W-:-:S00]  /*38d0*/  NOP ;  /* 0x0000000000007918 */ /* 0x000fc00000000000 */
[----:B------:R-:W-:-:S00]  /*38e0*/  NOP ;  /* 0x0000000000007918 */ /* 0x000fc00000000000 */
[----:B------:R-:W-:-:S00]  /*38f0*/  NOP ;  /* 0x0000000000007918 */ /* 0x000fc00000000000 */
.L_x_42:


//--------------------- .nv.global.init           --------------------------
	.section	.nv.global.init,"aw",@progbits
	.align	16
.nv.global.init:
	.type		__cudart_sin_cos_coeffs,@object
	.size		__cudart_sin_cos_coeffs,(__cudart_i2opi_d - __cudart_sin_cos_coeffs)
__cudart_sin_cos_coeffs:
        /*0000*/ 	.byte	0x46, 0xd2, 0xb0, 0x2c, 0xf1, 0xe5, 0x5a, 0xbe, 0x92, 0xe3, 0xac, 0x69, 0xe3, 0x1d, 0xc7, 0x3e
        /*0010*/ 	.byte	0xa1, 0x62, 0xdb, 0x19, 0xa0, 0x01, 0x2a, 0xbf, 0x18, 0x08, 0x11, 0x11, 0x11, 0x11, 0x81, 0x3f
        /*0020*/ 	.byte	0x54, 0x55, 0x55, 0x55, 0x55, 0x55, 0xc5, 0xbf, 0x00, 0x00, 0x00, 0x00, 0x00, 0x00, 0x00, 0x00
        /*0030*/ 	.byte	0x00, 0x00, 0x00, 0x00, 0x00, 0x00, 0x00, 0x00, 0x64, 0x81, 0xfd, 0x20, 0x83, 0xff, 0xa8, 0xbd
        /*0040*/ 	.byte	0x28, 0x85, 0xef, 0xc1, 0xa7, 0xee, 0x21, 0x3e, 0xd9, 0xe6, 0x06, 0x8e, 0x4f, 0x7e, 0x92, 0xbe
        /*0050*/ 	.byte	0xe9, 0xbc, 0xdd, 0x19, 0xa0, 0x01, 0xfa, 0x3e, 0x47, 0x5d, 0xc1, 0x16, 0x6c, 0xc1, 0x56, 0xbf
        /*0060*/ 	.byte	0x51, 0x55, 0x55, 0x55, 0x55, 0x55, 0xa5, 0x3f, 0x00, 0x00, 0x00, 0x00, 0x00, 0x00, 0xe0, 0xbf
        /*0070*/ 	.byte	0x00, 0x00, 0x00, 0x00, 0x00, 0x00, 0xf0, 0x3f, 0x00, 0x00, 0x00, 0x00, 0x00, 0x00, 0x00, 0x00
	.type		__cudart_i2opi_d,@object
	.size		__cudart_i2opi_d,(__cudart_i2opi_f - __cudart_i2opi_d)
__cudart_i2opi_d:
        /* <DEDUP_REMOVED lines=9> */
	.type		__cudart_i2opi_f,@object
	.size		__cudart_i2opi_f,(.L_0 - __cudart_i2opi_f)
__cudart_i2opi_f:
        /*0110*/ 	.byte	0x41, 0x90, 0x43, 0x3c, 0x99, 0x95, 0x62, 0xdb, 0xc0, 0xdd, 0x34, 0xf5, 0xd1, 0x57, 0x27, 0xfc
        /*0120*/ 	.byte	0x29, 0x15, 0x44, 0x4e, 0x6e, 0x83, 0xf9, 0xa2
.L_0:


//--------------------- .nv.shared.reserved.0     --------------------------
	.section	.nv.shared.reserved.0,"aw",@nobits
	.weak		__nv_reservedSMEM_offset_0_alias
	.size		__nv_reservedSMEM_offset_0_alias, 0, 64
	.other		__nv_reservedSMEM_offset_0_alias,@"STO_CUDA_RESERVED_SHARED STV_DEFAULT"
__nv_reservedSMEM_offset_0_alias:
	.zero		0
	.zero		64


//--------------------- .nv.constant0._Z7fun_gpuPdS_ii --------------------------
	.section	.nv.constant0._Z7fun_gpuPdS_ii,"a",@progbits
	.sectionflags	@""
	.align	4
.nv.constant0._Z7fun_gpuPdS_ii:
	.zero		920


//--------------------- SYMBOLS --------------------------

	.type		.nv.reservedSmem.offset0,@object
	.size		.nv.reservedSmem.offset0,0x4
